	.target	sm_90a

	.elftype	@"ET_EXEC"


//--------------------- .note.nv.tkinfo           --------------------------
	.section	.note.nv.tkinfo,"",@"SHT_NOTE"
	.sectionflags	@"SHF_NOTE_NV_TKINFO"
	.tkinfo
        /*0018*/ 	.word	0x00000002
        /*0030*/ 	.string	""
        /*0030*/ 	.string	"ptxas"
        /*0030*/ 	.string	"Cuda compilation tools, release 13.0, V13.0.88"
        /*0030*/ 	.string	"Build cuda_13.0.r13.0/compiler.36424714_0"
        /*0030*/ 	.string	"-arch sm_90a -m 64 "



//--------------------- .note.nv.cuinfo           --------------------------
	.section	.note.nv.cuinfo,"",@"SHT_NOTE"
	.sectionflags	@"SHF_NOTE_NV_CUINFO"
        /*0018*/ 	.short	0x0002
        /*001a*/ 	.short	0x005a
        /*001c*/ 	.short	0x0082
	.zero		2


//--------------------- .nv.info                  --------------------------
	.section	.nv.info,"",@"SHT_CUDA_INFO"
	.align	4


	//----- nvinfo : EIATTR_REGCOUNT
	.align		4
        /*0000*/ 	.byte	0x04, 0x2f
        /*0002*/ 	.short	(.L_15 - .L_14)
	.align		4
.L_14:
        /*0004*/ 	.word	index@(_ZN7cutlass13device_kernelINS_4gemm6kernel13GemmUniversalIN4cute5tupleIJiiiiEEENS1_10collective13CollectiveMmaINS1_34MainloopSm90TmaGmmaWarpSpecializedILi6ENS5_IJNS4_1CILi1EEESB_SB_EEENS1_35KernelTmaWarpSpecializedCooperativeEEENS5_IJNSA_ILi256EEESF_NSA_ILi64EEEEEEfNS5_IJlSB_lEEEfSI_NS4_8TiledMMAINS4_8MMA_AtomIJNS4_4SM904GMMA30MMA_64x256x8_F32TF32TF32_SS_TNILNSM_7ScaleInE1ELSO_1EEEEEENS4_6LayoutINS5_IJNSA_ILi2EEESB_SB_EEENS5_IJSB_NSA_ILi0EEESU_EEEEENS5_IJNS4_10UnderscoreESX_SX_EEEEENS4_13SM90_TMA_LOADENS4_14ComposedLayoutINS4_7SwizzleILi3ELi4ELi3EEENS4_18smem_ptr_flag_bitsILi32EEENSR_INS5_IJNSA_ILi8EEENSA_ILi32EEEEEENS5_IJS17_SB_EEEEEEEvNS4_8identityES10_S1B_vS1C_EENS_8epilogue10collective6detail29Sm90TmaWarpSpecializedAdapterINS1F_15DefaultEpilogueIfSI_SI_NS1E_6thread17LinearCombinationIfLi1EffLNS1J_9ScaleType4KindE0ELNS_15FloatRoundStyleE2EfEENS1_15EpilogueDefaultEEEEEvvEEEEvNT_6ParamsE)
        /*0008*/ 	.word	0x000000a8


	//----- nvinfo : EIATTR_FRAME_SIZE
	.align		4
.L_15:
        /*000c*/ 	.byte	0x04, 0x11
        /*000e*/ 	.short	(.L_17 - .L_16)
	.align		4
.L_16:
        /*0010*/ 	.word	index@(_ZN7cutlass13device_kernelINS_4gemm6kernel13GemmUniversalIN4cute5tupleIJiiiiEEENS1_10collective13CollectiveMmaINS1_34MainloopSm90TmaGmmaWarpSpecializedILi6ENS5_IJNS4_1CILi1EEESB_SB_EEENS1_35KernelTmaWarpSpecializedCooperativeEEENS5_IJNSA_ILi256EEESF_NSA_ILi64EEEEEEfNS5_IJlSB_lEEEfSI_NS4_8TiledMMAINS4_8MMA_AtomIJNS4_4SM904GMMA30MMA_64x256x8_F32TF32TF32_SS_TNILNSM_7ScaleInE1ELSO_1EEEEEENS4_6LayoutINS5_IJNSA_ILi2EEESB_SB_EEENS5_IJSB_NSA_ILi0EEESU_EEEEENS5_IJNS4_10UnderscoreESX_SX_EEEEENS4_13SM90_TMA_LOADENS4_14ComposedLayoutINS4_7SwizzleILi3ELi4ELi3EEENS4_18smem_ptr_flag_bitsILi32EEENSR_INS5_IJNSA_ILi8EEENSA_ILi32EEEEEENS5_IJS17_SB_EEEEEEEvNS4_8identityES10_S1B_vS1C_EENS_8epilogue10collective6detail29Sm90TmaWarpSpecializedAdapterINS1F_15DefaultEpilogueIfSI_SI_NS1E_6thread17LinearCombinationIfLi1EffLNS1J_9ScaleType4KindE0ELNS_15FloatRoundStyleE2EfEENS1_15EpilogueDefaultEEEEEvvEEEEvNT_6ParamsE)
        /*0014*/ 	.word	0x00000cf0


	//----- nvinfo : EIATTR_MIN_STACK_SIZE
	.align		4
.L_17:
        /*0018*/ 	.byte	0x04, 0x12
        /*001a*/ 	.short	(.L_19 - .L_18)
	.align		4
.L_18:
        /*001c*/ 	.word	index@(_ZN7cutlass13device_kernelINS_4gemm6kernel13GemmUniversalIN4cute5tupleIJiiiiEEENS1_10collective13CollectiveMmaINS1_34MainloopSm90TmaGmmaWarpSpecializedILi6ENS5_IJNS4_1CILi1EEESB_SB_EEENS1_35KernelTmaWarpSpecializedCooperativeEEENS5_IJNSA_ILi256EEESF_NSA_ILi64EEEEEEfNS5_IJlSB_lEEEfSI_NS4_8TiledMMAINS4_8MMA_AtomIJNS4_4SM904GMMA30MMA_64x256x8_F32TF32TF32_SS_TNILNSM_7ScaleInE1ELSO_1EEEEEENS4_6LayoutINS5_IJNSA_ILi2EEESB_SB_EEENS5_IJSB_NSA_ILi0EEESU_EEEEENS5_IJNS4_10UnderscoreESX_SX_EEEEENS4_13SM90_TMA_LOADENS4_14ComposedLayoutINS4_7SwizzleILi3ELi4ELi3EEENS4_18smem_ptr_flag_bitsILi32EEENSR_INS5_IJNSA_ILi8EEENSA_ILi32EEEEEENS5_IJS17_SB_EEEEEEEvNS4_8identityES10_S1B_vS1C_EENS_8epilogue10collective6detail29Sm90TmaWarpSpecializedAdapterINS1F_15DefaultEpilogueIfSI_SI_NS1E_6thread17LinearCombinationIfLi1EffLNS1J_9ScaleType4KindE0ELNS_15FloatRoundStyleE2EfEENS1_15EpilogueDefaultEEEEEvvEEEEvNT_6ParamsE)
        /*0020*/ 	.word	0x00000cf0
.L_19:


//--------------------- .nv.compat                --------------------------
	.section	.nv.compat,"",@"SHT_CUDA_COMPAT_INFO"
	.align	4
        /*0000*/ 	.byte	0x02, 0x09, 0x01, 0x00, 0x02, 0x02, 0x04, 0x00, 0x02, 0x05, 0x05, 0x00, 0x03, 0x07, 0x01, 0x01
        /*0010*/ 	.byte	0x02, 0x03, 0x01, 0x00, 0x02, 0x06, 0x01, 0x00, 0x04, 0x0b, 0x08, 0x00, 0x00, 0x00, 0x00, 0x00
        /*0020*/ 	.byte	0x00, 0x00, 0x00, 0x00


//--------------------- .nv.info._ZN7cutlass13device_kernelINS_4gemm6kernel13GemmUniversalIN4cute5tupleIJiiiiEEENS1_10collective13CollectiveMmaINS1_34MainloopSm90TmaGmmaWarpSpecializedILi6ENS5_IJNS4_1CILi1EEESB_SB_EEENS1_35KernelTmaWarpSpecializedCooperativeEEENS5_IJNSA_ILi256EEESF_NSA_ILi64EEEEEEfNS5_IJlSB_lEEEfSI_NS4_8TiledMMAINS4_8MMA_AtomIJNS4_4SM904GMMA30MMA_64x256x8_F32TF32TF32_SS_TNILNSM_7ScaleInE1ELSO_1EEEEEENS4_6LayoutINS5_IJNSA_ILi2EEESB_SB_EEENS5_IJSB_NSA_ILi0EEESU_EEEEENS5_IJNS4_10UnderscoreESX_SX_EEEEENS4_13SM90_TMA_LOADENS4_14ComposedLayoutINS4_7SwizzleILi3ELi4ELi3EEENS4_18smem_ptr_flag_bitsILi32EEENSR_INS5_IJNSA_ILi8EEENSA_ILi32EEEEEENS5_IJS17_SB_EEEEEEEvNS4_8identityES10_S1B_vS1C_EENS_8epilogue10collective6detail29Sm90TmaWarpSpecializedAdapterINS1F_15DefaultEpilogueIfSI_SI_NS1E_6thread17LinearCombinationIfLi1EffLNS1J_9ScaleType4KindE0ELNS_15FloatRoundStyleE2EfEENS1_15EpilogueDefaultEEEEEvvEEEEvNT_6ParamsE --------------------------
	.section	.nv.info._ZN7cutlass13device_kernelINS_4gemm6kernel13GemmUniversalIN4cute5tupleIJiiiiEEENS1_10collective13CollectiveMmaINS1_34MainloopSm90TmaGmmaWarpSpecializedILi6ENS5_IJNS4_1CILi1EEESB_SB_EEENS1_35KernelTmaWarpSpecializedCooperativeEEENS5_IJNSA_ILi256EEESF_NSA_ILi64EEEEEEfNS5_IJlSB_lEEEfSI_NS4_8TiledMMAINS4_8MMA_AtomIJNS4_4SM904GMMA30MMA_64x256x8_F32TF32TF32_SS_TNILNSM_7ScaleInE1ELSO_1EEEEEENS4_6LayoutINS5_IJNSA_ILi2EEESB_SB_EEENS5_IJSB_NSA_ILi0EEESU_EEEEENS5_IJNS4_10UnderscoreESX_SX_EEEEENS4_13SM90_TMA_LOADENS4_14ComposedLayoutINS4_7SwizzleILi3ELi4ELi3EEENS4_18smem_ptr_flag_bitsILi32EEENSR_INS5_IJNSA_ILi8EEENSA_ILi32EEEEEENS5_IJS17_SB_EEEEEEEvNS4_8identityES10_S1B_vS1C_EENS_8epilogue10collective6detail29Sm90TmaWarpSpecializedAdapterINS1F_15DefaultEpilogueIfSI_SI_NS1E_6thread17LinearCombinationIfLi1EffLNS1J_9ScaleType4KindE0ELNS_15FloatRoundStyleE2EfEENS1_15EpilogueDefaultEEEEEvvEEEEvNT_6ParamsE,"",@"SHT_CUDA_INFO"
	.sectionflags	@""
	.align	4


	//----- nvinfo : EIATTR_CUDA_API_VERSION
	.align		4
        /*0000*/ 	.byte	0x04, 0x37
        /*0002*/ 	.short	(.L_21 - .L_20)
.L_20:
        /*0004*/ 	.word	0x00000082


	//----- nvinfo : EIATTR_KPARAM_INFO
	.align		4
.L_21:
        /*0008*/ 	.byte	0x04, 0x17
        /*000a*/ 	.short	(.L_23 - .L_22)
.L_22:
        /*000c*/ 	.word	0x00000000
        /*0010*/ 	.short	0x0000
        /*0012*/ 	.short	0x0070
        /*0014*/ 	.byte	0x00, 0xf0, 0x01, 0x10


	//----- nvinfo : EIATTR_SPARSE_MMA_MASK
	.align		4
.L_23:
        /*0018*/ 	.byte	0x03, 0x50
        /*001a*/ 	.short	0x0000


	//----- nvinfo : EIATTR_MAXREG_COUNT
	.align		4
        /*001c*/ 	.byte	0x03, 0x1b
        /*001e*/ 	.short	0x00a8


	//----- nvinfo : EIATTR_NUM_BARRIERS
	.align		4
        /*0020*/ 	.byte	0x02, 0x4c
        /*0022*/ 	.byte	0x01
	.zero		1


	//----- nvinfo : EIATTR_EXTERNS
	.align		4
        /*0024*/ 	.byte	0x04, 0x0f
        /*0026*/ 	.short	(.L_25 - .L_24)


	//   ....[0]....
	.align		4
.L_24:
        /*0028*/ 	.word	index@(__assertfail)


	//----- nvinfo : EIATTR_ANNOTATIONS
	.align		4
.L_25:
        /*002c*/ 	.byte	0x04, 0x55
        /*002e*/ 	.short	(.L_27 - .L_26)


	//   ....[0]....
.L_26:
        /*0030*/ 	.word	0x00000001
        /*0034*/ 	.byte	0xd0, 0x06, 0x00, 0x00, 0x01, 0x00, 0x00, 0x00, 0xf0, 0x06, 0x00, 0x00, 0x01, 0x00, 0x00, 0x00
        /* <DEDUP_REMOVED lines=1382> */
        /*56a4*/ 	.byte	0x10, 0xfd, 0x01, 0x00, 0x01, 0x00, 0x00, 0x00, 0x30, 0xfd, 0x01, 0x00


	//----- nvinfo : EIATTR_MERCURY_ISA_VERSION
	.align		4
.L_27:
        /*56b0*/ 	.byte	0x03, 0x5f
        /*56b2*/ 	.short	0x0101


	//----- nvinfo : EIATTR_INT_WARP_WIDE_INSTR_OFFSETS
	.align		4
        /*56b4*/ 	.byte	0x04, 0x31
        /*56b6*/ 	.short	(.L_29 - .L_28)


	//   ....[0]....
.L_28:
        /*56b8*/ 	.word	0x00000540


	//   ....[1]....
        /*56bc*/ 	.word	0x00000550


	//   ....[2]....
        /*56c0*/ 	.word	0x000005e0


	//----- nvinfo : EIATTR_COOP_GROUP_MASK_REGIDS
	.align		4
.L_29:
        /*56c4*/ 	.byte	0x04, 0x29
        /*56c6*/ 	.short	(.L_31 - .L_30)


	//   ....[0]....
.L_30:
        /*56c8*/ 	.word	0xffffffff


	//   ....[1]....
        /*56cc*/ 	.word	0xffffffff


	//   ....[2]....
        /*56d0*/ 	.word	0xffffffff


	//   ....[3]....
        /*56d4*/ 	.word	0xffffffff


	//   ....[4]....
        /*56d8*/ 	.word	0xffffffff


	//----- nvinfo : EIATTR_COOP_GROUP_INSTR_OFFSETS
	.align		4
.L_31:
        /*56dc*/ 	.byte	0x04, 0x28
        /*56de*/ 	.short	(.L_33 - .L_32)


	//   ....[0]....
.L_32:
        /*56e0*/ 	.word	0x00000070


	//   ....[1]....
        /*56e4*/ 	.word	0x00000080


	//   ....[2]....
        /*56e8*/ 	.word	0x000001a0


	//   ....[3]....
        /*56ec*/ 	.word	0x000003f0


	//   ....[4]....
        /*56f0*/ 	.word	0x000011b0


	//----- nvinfo : EIATTR_REG_RECONFIG
	.align		4
.L_33:
        /*56f4*/ 	.byte	0x01, 0x54
	.zero		2


	//----- nvinfo : EIATTR_SYSCALL_OFFSETS
	.align		4
        /*56f8*/ 	.byte	0x04, 0x46
        /*56fa*/ 	.short	(.L_35 - .L_34)


	//   ....[0]....
.L_34:
        /*56fc*/ 	.word	0x00001360


	//----- nvinfo : EIATTR_MBARRIER_INSTR_OFFSETS
	.align		4
.L_35:
        /*5700*/ 	.byte	0x04, 0x39
        /*5702*/ 	.short	(.L_37 - .L_36)


	//   ....[0]....
.L_36:
        /*5704*/ 	.word	0x00000320
        /*5708*/ 	.word	0x000000ff
        /*570c*/ 	.word	0x00000000
        /*5710*/ 	.short	0x0100
        /*5712*/ 	.byte	0x08
	.zero		1


	//   ....[1]....
        /*5714*/ 	.word	0x00000330
        /*5718*/ 	.word	0x000000ff
        /*571c*/ 	.word	0x00000030
        /*5720*/ 	.short	0x0100
        /*5722*/ 	.byte	0x08
	.zero		1


	//   ....[2]....
        /*5724*/ 	.word	0x00000340
        /*5728*/ 	.word	0x000000ff
        /*572c*/ 	.word	0x00000008
        /*5730*/ 	.short	0x0100
        /*5732*/ 	.byte	0x08
	.zero		1


	//   ....[3]....
        /*5734*/ 	.word	0x00000350
        /*5738*/ 	.word	0x000000ff
        /*573c*/ 	.word	0x00000038
        /*5740*/ 	.short	0x0100
        /*5742*/ 	.byte	0x08
	.zero		1


	//   ....[4]....
        /*5744*/ 	.word	0x00000360
        /*5748*/ 	.word	0x000000ff
        /*574c*/ 	.word	0x00000010
        /*5750*/ 	.short	0x0100
        /*5752*/ 	.byte	0x08
	.zero		1


	//   ....[5]....
        /*5754*/ 	.word	0x00000370
        /*5758*/ 	.word	0x000000ff
        /*575c*/ 	.word	0x00000040
        /*5760*/ 	.short	0x0100
        /*5762*/ 	.byte	0x08
	.zero		1


	//   ....[6]....
        /*5764*/ 	.word	0x00000380
        /*5768*/ 	.word	0x000000ff
        /*576c*/ 	.word	0x00000018
        /*5770*/ 	.short	0x0100
        /*5772*/ 	.byte	0x08
	.zero		1


	//   ....[7]....
        /*5774*/ 	.word	0x00000390
        /*5778*/ 	.word	0x000000ff
        /*577c*/ 	.word	0x00000048
        /*5780*/ 	.short	0x0100
        /*5782*/ 	.byte	0x08
	.zero		1


	//   ....[8]....
        /*5784*/ 	.word	0x000003a0
        /*5788*/ 	.word	0x000000ff
        /*578c*/ 	.word	0x00000020
        /*5790*/ 	.short	0x0100
        /*5792*/ 	.byte	0x08
	.zero		1


	//   ....[9]....
        /*5794*/ 	.word	0x000003b0
        /*5798*/ 	.word	0x000000ff
        /*579c*/ 	.word	0x00000050
        /*57a0*/ 	.short	0x0100
        /*57a2*/ 	.byte	0x08
	.zero		1


	//   ....[10]....
        /*57a4*/ 	.word	0x000003c0
        /*57a8*/ 	.word	0x000000ff
        /*57ac*/ 	.word	0x00000028
        /*57b0*/ 	.short	0x0100
        /*57b2*/ 	.byte	0x08
	.zero		1


	//   ....[11]....
        /*57b4*/ 	.word	0x000003d0
        /*57b8*/ 	.word	0x000000ff
        /*57bc*/ 	.word	0x00000058
        /*57c0*/ 	.short	0x0100
        /*57c2*/ 	.byte	0x08
	.zero		1


	//   ....[12]....
        /*57c4*/ 	.word	0x00000660
        /*57c8*/ 	.word	0x000000ff
        /*57cc*/ 	.word	0x00000070
        /*57d0*/ 	.short	0x0100
        /*57d2*/ 	.byte	0x10
	.zero		1


	//   ....[13]....
        /*57d4*/ 	.word	0x00000700
        /*57d8*/ 	.word	0x000000ff
        /*57dc*/ 	.word	0x00000078
        /*57e0*/ 	.short	0x0100
        /*57e2*/ 	.byte	0x10
	.zero		1


	//   ....[14]....
        /*57e4*/ 	.word	0x00001400
        /*57e8*/ 	.word	0x00000003
        /*57ec*/ 	.word	0x00000000
        /*57f0*/ 	.short	0x010a
        /*57f2*/ 	.byte	0x3f
	.zero		1


	//   ....[15]....
        /*57f4*/ 	.word	0x00001440
        /*57f8*/ 	.word	0x00000003
        /*57fc*/ 	.word	0x00000000
        /*5800*/ 	.short	0x010a
        /*5802*/ 	.byte	0x3f
	.zero		1


	//   ....[16]....
        /*5804*/ 	.word	0x00008a20
        /*5808*/ 	.word	0x000000ff
        /*580c*/ 	.word	0x00000000
        /*5810*/ 	.short	0x010a
        /*5812*/ 	.byte	0x0a
	.zero		1


	//   ....[17]....
        /*5814*/ 	.word	0x00008a60
        /*5818*/ 	.word	0x000000ff
        /*581c*/ 	.word	0x00000000
        /*5820*/ 	.short	0x010a
        /*5822*/ 	.byte	0x0a
	.zero		1


	//   ....[18]....
        /*5824*/ 	.word	0x00010b00
        /*5828*/ 	.word	0x000000ff
        /*582c*/ 	.word	0x00000000
        /*5830*/ 	.short	0x0101
        /*5832*/ 	.byte	0x08
	.zero		1


	//   ....[19]....
        /*5834*/ 	.word	0x00010d10
        /*5838*/ 	.word	0x000000ff
        /*583c*/ 	.word	0x00000000
        /*5840*/ 	.short	0x0101
        /*5842*/ 	.byte	0x06
	.zero		1


	//   ....[20]....
        /*5844*/ 	.word	0x0001f830
        /*5848*/ 	.word	0x0000000e
        /*584c*/ 	.word	0x00000030
        /*5850*/ 	.short	0x010a
        /*5852*/ 	.byte	0x3f
	.zero		1


	//   ....[21]....
        /*5854*/ 	.word	0x0001fc30
        /*5858*/ 	.word	0x00000002
        /*585c*/ 	.word	0x00000078
        /*5860*/ 	.short	0x0101
        /*5862*/ 	.byte	0x3f
	.zero		1


	//   ....[22]....
        /*5864*/ 	.word	0x00020430
        /*5868*/ 	.word	0x00000004
        /*586c*/ 	.word	0x00000000
        /*5870*/ 	.short	0x010a
        /*5872*/ 	.byte	0x3f
	.zero		1


	//   ....[23]....
        /*5874*/ 	.word	0x000204c0
        /*5878*/ 	.word	0x00000003
        /*587c*/ 	.word	0x00000000
        /*5880*/ 	.short	0x010a
        /*5882*/ 	.byte	0x3f
	.zero		1


	//   ....[24]....
        /*5884*/ 	.word	0x00020550
        /*5888*/ 	.word	0x00000003
        /*588c*/ 	.word	0x00000000
        /*5890*/ 	.short	0x010a
        /*5892*/ 	.byte	0x3f
	.zero		1


	//   ....[25]....
        /*5894*/ 	.word	0x000205e0
        /*5898*/ 	.word	0x00000003
        /*589c*/ 	.word	0x00000000
        /*58a0*/ 	.short	0x010a
        /*58a2*/ 	.byte	0x3f
	.zero		1


	//   ....[26]....
        /*58a4*/ 	.word	0x00020670
        /*58a8*/ 	.word	0x00000003
        /*58ac*/ 	.word	0x00000000
        /*58b0*/ 	.short	0x010a
        /*58b2*/ 	.byte	0x3f
	.zero		1


	//   ....[27]....
        /*58b4*/ 	.word	0x00020700
        /*58b8*/ 	.word	0x00000003
        /*58bc*/ 	.word	0x00000000
        /*58c0*/ 	.short	0x010a
        /*58c2*/ 	.byte	0x3f
	.zero		1


	//   ....[28]....
        /*58c4*/ 	.word	0x00020760
        /*58c8*/ 	.word	0x00000003
        /*58cc*/ 	.word	0x00000000
        /*58d0*/ 	.short	0x010a
        /*58d2*/ 	.byte	0x3f
	.zero		1


	//   ....[29]....
        /*58d4*/ 	.word	0x000207c0
        /*58d8*/ 	.word	0x00000004
        /*58dc*/ 	.word	0x00000000
        /*58e0*/ 	.short	0x010a
        /*58e2*/ 	.byte	0x3f
	.zero		1


	//   ....[30]....
        /*58e4*/ 	.word	0x00020890
        /*58e8*/ 	.word	0x0000000e
        /*58ec*/ 	.word	0x00000030
        /*58f0*/ 	.short	0x010a
        /*58f2*/ 	.byte	0x3f
	.zero		1


	//   ....[31]....
        /*58f4*/ 	.word	0x00020960
        /*58f8*/ 	.word	0x00000004
        /*58fc*/ 	.word	0x00000000
        /*5900*/ 	.short	0x010a
        /*5902*/ 	.byte	0x3f
	.zero		1


	//   ....[32]....
        /*5904*/ 	.word	0x000209b0
        /*5908*/ 	.word	0x00000003
        /*590c*/ 	.word	0x00000000
        /*5910*/ 	.short	0x010a
        /*5912*/ 	.byte	0x3f
	.zero		1


	//   ....[33]....
        /*5914*/ 	.word	0x00020a00
        /*5918*/ 	.word	0x00000003
        /*591c*/ 	.word	0x00000000
        /*5920*/ 	.short	0x010a
        /*5922*/ 	.byte	0x3f
	.zero		1


	//   ....[34]....
        /*5924*/ 	.word	0x00020a50
        /*5928*/ 	.word	0x00000003
        /*592c*/ 	.word	0x00000000
        /*5930*/ 	.short	0x010a
        /*5932*/ 	.byte	0x3f
	.zero		1


	//   ....[35]....
        /*5934*/ 	.word	0x00020aa0
        /*5938*/ 	.word	0x00000003
        /*593c*/ 	.word	0x00000000
        /*5940*/ 	.short	0x010a
        /*5942*/ 	.byte	0x3f
	.zero		1


	//----- nvinfo : EIATTR_NUM_MBARRIERS
	.align		4
.L_37:
        /*5944*/ 	.byte	0x03, 0x38
        /*5946*/ 	.short	0x000e


	//----- nvinfo : EIATTR_EXIT_INSTR_OFFSETS
	.align		4
        /*5948*/ 	.byte	0x04, 0x1c
        /*594a*/ 	.short	(.L_39 - .L_38)


	//   ....[0]....
.L_38:
        /*594c*/ 	.word	0x00000760


	//   ....[1]....
        /*5950*/ 	.word	0x000010d0


	//   ....[2]....
        /*5954*/ 	.word	0x0001edb0


	//   ....[3]....
        /*5958*/ 	.word	0x0001f4c0


	//   ....[4]....
        /*595c*/ 	.word	0x00020750


	//----- nvinfo : EIATTR_MAX_THREADS
	.align		4
.L_39:
        /*5960*/ 	.byte	0x04, 0x05
        /*5962*/ 	.short	(.L_41 - .L_40)
.L_40:
        /*5964*/ 	.word	0x00000180
        /*5968*/ 	.word	0x00000001
        /*596c*/ 	.word	0x00000001


	//----- nvinfo : EIATTR_CRS_STACK_SIZE
	.align		4
.L_41:
        /*5970*/ 	.byte	0x04, 0x1e
        /*5972*/ 	.short	(.L_43 - .L_42)
.L_42:
        /*5974*/ 	.word	0x00000000


	//----- nvinfo : EIATTR_CBANK_PARAM_SIZE
	.align		4
.L_43:
        /*5978*/ 	.byte	0x03, 0x19
        /*597a*/ 	.short	0x0470


	//----- nvinfo : EIATTR_PARAM_CBANK
	.align		4
        /*597c*/ 	.byte	0x04, 0x0a
        /*597e*/ 	.short	(.L_45 - .L_44)
	.align		4
.L_44:
        /*5980*/ 	.word	index@(.nv.constant0._ZN7cutlass13device_kernelINS_4gemm6kernel13GemmUniversalIN4cute5tupleIJiiiiEEENS1_10collective13CollectiveMmaINS1_34MainloopSm90TmaGmmaWarpSpecializedILi6ENS5_IJNS4_1CILi1EEESB_SB_EEENS1_35KernelTmaWarpSpecializedCooperativeEEENS5_IJNSA_ILi256EEESF_NSA_ILi64EEEEEEfNS5_IJlSB_lEEEfSI_NS4_8TiledMMAINS4_8MMA_AtomIJNS4_4SM904GMMA30MMA_64x256x8_F32TF32TF32_SS_TNILNSM_7ScaleInE1ELSO_1EEEEEENS4_6LayoutINS5_IJNSA_ILi2EEESB_SB_EEENS5_IJSB_NSA_ILi0EEESU_EEEEENS5_IJNS4_10UnderscoreESX_SX_EEEEENS4_13SM90_TMA_LOADENS4_14ComposedLayoutINS4_7SwizzleILi3ELi4ELi3EEENS4_18smem_ptr_flag_bitsILi32EEENSR_INS5_IJNSA_ILi8EEENSA_ILi32EEEEEENS5_IJS17_SB_EEEEEEEvNS4_8identityES10_S1B_vS1C_EENS_8epilogue10collective6detail29Sm90TmaWarpSpecializedAdapterINS1F_15DefaultEpilogueIfSI_SI_NS1E_6thread17LinearCombinationIfLi1EffLNS1J_9ScaleType4KindE0ELNS_15FloatRoundStyleE2EfEENS1_15EpilogueDefaultEEEEEvvEEEEvNT_6ParamsE)
        /*5984*/ 	.short	0x0210
        /*5986*/ 	.short	0x0470


	//----- nvinfo : EIATTR_SW_WAR
	.align		4
.L_45:
        /*5988*/ 	.byte	0x04, 0x36
        /*598a*/ 	.short	(.L_47 - .L_46)
.L_46:
        /*598c*/ 	.word	0x00000008
.L_47:


//--------------------- .nv.callgraph             --------------------------
	.section	.nv.callgraph,"",@"SHT_CUDA_CALLGRAPH"
	.align	4
	.sectionentsize	8
	.align		4
        /*0000*/ 	.word	0x00000000
	.align		4
        /*0004*/ 	.word	0xffffffff
	.align		4
        /*0008*/ 	.word	index@(_ZN7cutlass13device_kernelINS_4gemm6kernel13GemmUniversalIN4cute5tupleIJiiiiEEENS1_10collective13CollectiveMmaINS1_34MainloopSm90TmaGmmaWarpSpecializedILi6ENS5_IJNS4_1CILi1EEESB_SB_EEENS1_35KernelTmaWarpSpecializedCooperativeEEENS5_IJNSA_ILi256EEESF_NSA_ILi64EEEEEEfNS5_IJlSB_lEEEfSI_NS4_8TiledMMAINS4_8MMA_AtomIJNS4_4SM904GMMA30MMA_64x256x8_F32TF32TF32_SS_TNILNSM_7ScaleInE1ELSO_1EEEEEENS4_6LayoutINS5_IJNSA_ILi2EEESB_SB_EEENS5_IJSB_NSA_ILi0EEESU_EEEEENS5_IJNS4_10UnderscoreESX_SX_EEEEENS4_13SM90_TMA_LOADENS4_14ComposedLayoutINS4_7SwizzleILi3ELi4ELi3EEENS4_18smem_ptr_flag_bitsILi32EEENSR_INS5_IJNSA_ILi8EEENSA_ILi32EEEEEENS5_IJS17_SB_EEEEEEEvNS4_8identityES10_S1B_vS1C_EENS_8epilogue10collective6detail29Sm90TmaWarpSpecializedAdapterINS1F_15DefaultEpilogueIfSI_SI_NS1E_6thread17LinearCombinationIfLi1EffLNS1J_9ScaleType4KindE0ELNS_15FloatRoundStyleE2EfEENS1_15EpilogueDefaultEEEEEvvEEEEvNT_6ParamsE)
	.align		4
        /*000c*/ 	.word	index@(__assertfail)
	.align		4
        /*0010*/ 	.word	0x00000000
	.align		4
        /*0014*/ 	.word	0xfffffffe
	.align		4
        /*0018*/ 	.word	0x00000000
	.align		4
        /*001c*/ 	.word	0xfffffffd
	.align		4
        /*0020*/ 	.word	0x00000000
	.align		4
        /*0024*/ 	.word	0xfffffffc


//--------------------- .nv.constant4             --------------------------
	.section	.nv.constant4,"a",@progbits
	.align	8
	.align		8
.nv.constant4:
        /*0000*/ 	.dword	__assertfail
	.align		8
        /*0008*/ 	.dword	__unnamed_1
	.align		8
        /*0010*/ 	.dword	_ZN40_INTERNAL_bbaf55d4_4_k_cu_46d7192f_198204cuda3std3__45__cpo5beginE
	.align		8
        /*0018*/ 	.dword	_ZN40_INTERNAL_bbaf55d4_4_k_cu_46d7192f_198204cuda3std3__45__cpo3endE
	.align		8
        /*0020*/ 	.dword	_ZN40_INTERNAL_bbaf55d4_4_k_cu_46d7192f_198204cuda3std3__45__cpo6cbeginE
	.align		8
        /*0028*/ 	.dword	_ZN40_INTERNAL_bbaf55d4_4_k_cu_46d7192f_198204cuda3std3__45__cpo4cendE
	.align		8
        /*0030*/ 	.dword	_ZN40_INTERNAL_bbaf55d4_4_k_cu_46d7192f_198204cuda3std3__442_GLOBAL__N__bbaf55d4_4_k_cu_46d7192f_198206ignoreE
	.align		8
        /*0038*/ 	.dword	_ZN40_INTERNAL_bbaf55d4_4_k_cu_46d7192f_198204cuda3std3__419piecewise_constructE
	.align		8
        /*0040*/ 	.dword	_ZN40_INTERNAL_bbaf55d4_4_k_cu_46d7192f_198204cuda3std3__48in_placeE
	.align		8
        /*0048*/ 	.dword	_ZN40_INTERNAL_bbaf55d4_4_k_cu_46d7192f_198204cuda3std6ranges3__45__cpo4swapE
	.align		8
        /*0050*/ 	.dword	_ZN40_INTERNAL_bbaf55d4_4_k_cu_46d7192f_198204cuda3std6ranges3__45__cpo9iter_moveE
	.align		8
        /*0058*/ 	.dword	_ZN40_INTERNAL_bbaf55d4_4_k_cu_46d7192f_198204cute7productE
	.align		8
        /*0060*/ 	.dword	_ZN40_INTERNAL_bbaf55d4_4_k_cu_46d7192f_198204cute1_E
	.align		8
        /*0068*/ 	.dword	$str$22
	.align		8
        /*0070*/ 	.dword	$str$23


//--------------------- .text._ZN7cutlass13device_kernelINS_4gemm6kernel13GemmUniversalIN4cute5tupleIJiiiiEEENS1_10collective13CollectiveMmaINS1_34MainloopSm90TmaGmmaWarpSpecializedILi6ENS5_IJNS4_1CILi1EEESB_SB_EEENS1_35KernelTmaWarpSpecializedCooperativeEEENS5_IJNSA_ILi256EEESF_NSA_ILi64EEEEEEfNS5_IJlSB_lEEEfSI_NS4_8TiledMMAINS4_8MMA_AtomIJNS4_4SM904GMMA30MMA_64x256x8_F32TF32TF32_SS_TNILNSM_7ScaleInE1ELSO_1EEEEEENS4_6LayoutINS5_IJNSA_ILi2EEESB_SB_EEENS5_IJSB_NSA_ILi0EEESU_EEEEENS5_IJNS4_10UnderscoreESX_SX_EEEEENS4_13SM90_TMA_LOADENS4_14ComposedLayoutINS4_7SwizzleILi3ELi4ELi3EEENS4_18smem_ptr_flag_bitsILi32EEENSR_INS5_IJNSA_ILi8EEENSA_ILi32EEEEEENS5_IJS17_SB_EEEEEEEvNS4_8identityES10_S1B_vS1C_EENS_8epilogue10collective6detail29Sm90TmaWarpSpecializedAdapterINS1F_15DefaultEpilogueIfSI_SI_NS1E_6thread17LinearCombinationIfLi1EffLNS1J_9ScaleType4KindE0ELNS_15FloatRoundStyleE2EfEENS1_15EpilogueDefaultEEEEEvvEEEEvNT_6ParamsE --------------------------
	.section	.text._ZN7cutlass13device_kernelINS_4gemm6kernel13GemmUniversalIN4cute5tupleIJiiiiEEENS1_10collective13CollectiveMmaINS1_34MainloopSm90TmaGmmaWarpSpecializedILi6ENS5_IJNS4_1CILi1EEESB_SB_EEENS1_35KernelTmaWarpSpecializedCooperativeEEENS5_IJNSA_ILi256EEESF_NSA_ILi64EEEEEEfNS5_IJlSB_lEEEfSI_NS4_8TiledMMAINS4_8MMA_AtomIJNS4_4SM904GMMA30MMA_64x256x8_F32TF32TF32_SS_TNILNSM_7ScaleInE1ELSO_1EEEEEENS4_6LayoutINS5_IJNSA_ILi2EEESB_SB_EEENS5_IJSB_NSA_ILi0EEESU_EEEEENS5_IJNS4_10UnderscoreESX_SX_EEEEENS4_13SM90_TMA_LOADENS4_14ComposedLayoutINS4_7SwizzleILi3ELi4ELi3EEENS4_18smem_ptr_flag_bitsILi32EEENSR_INS5_IJNSA_ILi8EEENSA_ILi32EEEEEENS5_IJS17_SB_EEEEEEEvNS4_8identityES10_S1B_vS1C_EENS_8epilogue10collective6detail29Sm90TmaWarpSpecializedAdapterINS1F_15DefaultEpilogueIfSI_SI_NS1E_6thread17LinearCombinationIfLi1EffLNS1J_9ScaleType4KindE0ELNS_15FloatRoundStyleE2EfEENS1_15EpilogueDefaultEEEEEvvEEEEvNT_6ParamsE,"ax",@progbits
	.align	128
.text._ZN7cutlass13device_kernelINS_4gemm6kernel13GemmUniversalIN4cute5tupleIJiiiiEEENS1_10collective13CollectiveMmaINS1_34MainloopSm90TmaGmmaWarpSpecializedILi6ENS5_IJNS4_1CILi1EEESB_SB_EEENS1_35KernelTmaWarpSpecializedCooperativeEEENS5_IJNSA_ILi256EEESF_NSA_ILi64EEEEEEfNS5_IJlSB_lEEEfSI_NS4_8TiledMMAINS4_8MMA_AtomIJNS4_4SM904GMMA30MMA_64x256x8_F32TF32TF32_SS_TNILNSM_7ScaleInE1ELSO_1EEEEEENS4_6LayoutINS5_IJNSA_ILi2EEESB_SB_EEENS5_IJSB_NSA_ILi0EEESU_EEEEENS5_IJNS4_10UnderscoreESX_SX_EEEEENS4_13SM90_TMA_LOADENS4_14ComposedLayoutINS4_7SwizzleILi3ELi4ELi3EEENS4_18smem_ptr_flag_bitsILi32EEENSR_INS5_IJNSA_ILi8EEENSA_ILi32EEEEEENS5_IJS17_SB_EEEEEEEvNS4_8identityES10_S1B_vS1C_EENS_8epilogue10collective6detail29Sm90TmaWarpSpecializedAdapterINS1F_15DefaultEpilogueIfSI_SI_NS1E_6thread17LinearCombinationIfLi1EffLNS1J_9ScaleType4KindE0ELNS_15FloatRoundStyleE2EfEENS1_15EpilogueDefaultEEEEEvvEEEEvNT_6ParamsE:
        .type           _ZN7cutlass13device_kernelINS_4gemm6kernel13GemmUniversalIN4cute5tupleIJiiiiEEENS1_10collective13CollectiveMmaINS1_34MainloopSm90TmaGmmaWarpSpecializedILi6ENS5_IJNS4_1CILi1EEESB_SB_EEENS1_35KernelTmaWarpSpecializedCooperativeEEENS5_IJNSA_ILi256EEESF_NSA_ILi64EEEEEEfNS5_IJlSB_lEEEfSI_NS4_8TiledMMAINS4_8MMA_AtomIJNS4_4SM904GMMA30MMA_64x256x8_F32TF32TF32_SS_TNILNSM_7ScaleInE1ELSO_1EEEEEENS4_6LayoutINS5_IJNSA_ILi2EEESB_SB_EEENS5_IJSB_NSA_ILi0EEESU_EEEEENS5_IJNS4_10UnderscoreESX_SX_EEEEENS4_13SM90_TMA_LOADENS4_14ComposedLayoutINS4_7SwizzleILi3ELi4ELi3EEENS4_18smem_ptr_flag_bitsILi32EEENSR_INS5_IJNSA_ILi8EEENSA_ILi32EEEEEENS5_IJS17_SB_EEEEEEEvNS4_8identityES10_S1B_vS1C_EENS_8epilogue10collective6detail29Sm90TmaWarpSpecializedAdapterINS1F_15DefaultEpilogueIfSI_SI_NS1E_6thread17LinearCombinationIfLi1EffLNS1J_9ScaleType4KindE0ELNS_15FloatRoundStyleE2EfEENS1_15EpilogueDefaultEEEEEvvEEEEvNT_6ParamsE,@function
        .size           _ZN7cutlass13device_kernelINS_4gemm6kernel13GemmUniversalIN4cute5tupleIJiiiiEEENS1_10collective13CollectiveMmaINS1_34MainloopSm90TmaGmmaWarpSpecializedILi6ENS5_IJNS4_1CILi1EEESB_SB_EEENS1_35KernelTmaWarpSpecializedCooperativeEEENS5_IJNSA_ILi256EEESF_NSA_ILi64EEEEEEfNS5_IJlSB_lEEEfSI_NS4_8TiledMMAINS4_8MMA_AtomIJNS4_4SM904GMMA30MMA_64x256x8_F32TF32TF32_SS_TNILNSM_7ScaleInE1ELSO_1EEEEEENS4_6LayoutINS5_IJNSA_ILi2EEESB_SB_EEENS5_IJSB_NSA_ILi0EEESU_EEEEENS5_IJNS4_10UnderscoreESX_SX_EEEEENS4_13SM90_TMA_LOADENS4_14ComposedLayoutINS4_7SwizzleILi3ELi4ELi3EEENS4_18smem_ptr_flag_bitsILi32EEENSR_INS5_IJNSA_ILi8EEENSA_ILi32EEEEEENS5_IJS17_SB_EEEEEEEvNS4_8identityES10_S1B_vS1C_EENS_8epilogue10collective6detail29Sm90TmaWarpSpecializedAdapterINS1F_15DefaultEpilogueIfSI_SI_NS1E_6thread17LinearCombinationIfLi1EffLNS1J_9ScaleType4KindE0ELNS_15FloatRoundStyleE2EfEENS1_15EpilogueDefaultEEEEEvvEEEEvNT_6ParamsE,(.L_x_580 - _ZN7cutlass13device_kernelINS_4gemm6kernel13GemmUniversalIN4cute5tupleIJiiiiEEENS1_10collective13CollectiveMmaINS1_34MainloopSm90TmaGmmaWarpSpecializedILi6ENS5_IJNS4_1CILi1EEESB_SB_EEENS1_35KernelTmaWarpSpecializedCooperativeEEENS5_IJNSA_ILi256EEESF_NSA_ILi64EEEEEEfNS5_IJlSB_lEEEfSI_NS4_8TiledMMAINS4_8MMA_AtomIJNS4_4SM904GMMA30MMA_64x256x8_F32TF32TF32_SS_TNILNSM_7ScaleInE1ELSO_1EEEEEENS4_6LayoutINS5_IJNSA_ILi2EEESB_SB_EEENS5_IJSB_NSA_ILi0EEESU_EEEEENS5_IJNS4_10UnderscoreESX_SX_EEEEENS4_13SM90_TMA_LOADENS4_14ComposedLayoutINS4_7SwizzleILi3ELi4ELi3EEENS4_18smem_ptr_flag_bitsILi32EEENSR_INS5_IJNSA_ILi8EEENSA_ILi32EEEEEENS5_IJS17_SB_EEEEEEEvNS4_8identityES10_S1B_vS1C_EENS_8epilogue10collective6detail29Sm90TmaWarpSpecializedAdapterINS1F_15DefaultEpilogueIfSI_SI_NS1E_6thread17LinearCombinationIfLi1EffLNS1J_9ScaleType4KindE0ELNS_15FloatRoundStyleE2EfEENS1_15EpilogueDefaultEEEEEvvEEEEvNT_6ParamsE)
        .other          _ZN7cutlass13device_kernelINS_4gemm6kernel13GemmUniversalIN4cute5tupleIJiiiiEEENS1_10collective13CollectiveMmaINS1_34MainloopSm90TmaGmmaWarpSpecializedILi6ENS5_IJNS4_1CILi1EEESB_SB_EEENS1_35KernelTmaWarpSpecializedCooperativeEEENS5_IJNSA_ILi256EEESF_NSA_ILi64EEEEEEfNS5_IJlSB_lEEEfSI_NS4_8TiledMMAINS4_8MMA_AtomIJNS4_4SM904GMMA30MMA_64x256x8_F32TF32TF32_SS_TNILNSM_7ScaleInE1ELSO_1EEEEEENS4_6LayoutINS5_IJNSA_ILi2EEESB_SB_EEENS5_IJSB_NSA_ILi0EEESU_EEEEENS5_IJNS4_10UnderscoreESX_SX_EEEEENS4_13SM90_TMA_LOADENS4_14ComposedLayoutINS4_7SwizzleILi3ELi4ELi3EEENS4_18smem_ptr_flag_bitsILi32EEENSR_INS5_IJNSA_ILi8EEENSA_ILi32EEEEEENS5_IJS17_SB_EEEEEEEvNS4_8identityES10_S1B_vS1C_EENS_8epilogue10collective6detail29Sm90TmaWarpSpecializedAdapterINS1F_15DefaultEpilogueIfSI_SI_NS1E_6thread17LinearCombinationIfLi1EffLNS1J_9ScaleType4KindE0ELNS_15FloatRoundStyleE2EfEENS1_15EpilogueDefaultEEEEEvvEEEEvNT_6ParamsE,@"STO_CUDA_ENTRY STV_DEFAULT"
_ZN7cutlass13device_kernelINS_4gemm6kernel13GemmUniversalIN4cute5tupleIJiiiiEEENS1_10collective13CollectiveMmaINS1_34MainloopSm90TmaGmmaWarpSpecializedILi6ENS5_IJNS4_1CILi1EEESB_SB_EEENS1_35KernelTmaWarpSpecializedCooperativeEEENS5_IJNSA_ILi256EEESF_NSA_ILi64EEEEEEfNS5_IJlSB_lEEEfSI_NS4_8TiledMMAINS4_8MMA_AtomIJNS4_4SM904GMMA30MMA_64x256x8_F32TF32TF32_SS_TNILNSM_7ScaleInE1ELSO_1EEEEEENS4_6LayoutINS5_IJNSA_ILi2EEESB_SB_EEENS5_IJSB_NSA_ILi0EEESU_EEEEENS5_IJNS4_10UnderscoreESX_SX_EEEEENS4_13SM90_TMA_LOADENS4_14ComposedLayoutINS4_7SwizzleILi3ELi4ELi3EEENS4_18smem_ptr_flag_bitsILi32EEENSR_INS5_IJNSA_ILi8EEENSA_ILi32EEEEEENS5_IJS17_SB_EEEEEEEvNS4_8identityES10_S1B_vS1C_EENS_8epilogue10collective6detail29Sm90TmaWarpSpecializedAdapterINS1F_15DefaultEpilogueIfSI_SI_NS1E_6thread17LinearCombinationIfLi1EffLNS1J_9ScaleType4KindE0ELNS_15FloatRoundStyleE2EfEENS1_15EpilogueDefaultEEEEEvvEEEEvNT_6ParamsE:
[----:B------:R-:W0:Y:S02]  /*0000*/  LDC R1, c[0x0][0x28] ;  /* 0x00000a00ff017b82 */ /* 0x000e240000000800 */
[----:B0-----:R-:W-:Y:S01]  /*0010*/  IADD3 R1, R1, -0xcf0, RZ ;  /* 0xfffff31001017810 */ /* 0x001fe20007ffe0ff */
[----:B------:R-:W0:Y:S01]  /*0020*/  S2R R2, SR_TID.X ;  /* 0x0000000000027919 */ /* 0x000e220000002100 */
[----:B------:R-:W-:Y:S01]  /*0030*/  ELECT P0, URZ, PT ;  /* 0x00000000003f782f */ /* 0x000fe20003800000 */
[----:B------:R-:W-:Y:S01]  /*0040*/  BSSY B0, `(.L_x_0) ;  /* 0x0000015000007945 */ /* 0x000fe20003800000 */
[--C-:B0-----:R-:W-:Y:S02]  /*0050*/  SHF.R.U32.HI R0, RZ, 0x5, R2.reuse ;  /* 0x00000005ff007819 */ /* 0x101fe40000011602 */
[----:B------:R-:W-:-:S03]  /*0060*/  SHF.R.U32.HI R160, RZ, 0x7, R2 ;  /* 0x00000007ffa07819 */ /* 0x000fc60000011602 */
[----:B------:R-:W0:Y:S04]  /*0070*/  SHFL.IDX PT, R3, R0, RZ, 0x1f ;  /* 0x00001fff00037589 */ /* 0x000e2800000e0000 */
[----:B------:R-:W1:Y:S01]  /*0080*/  SHFL.IDX PT, R2, R160, RZ, 0x1f ;  /* 0x00001fffa0027589 */ /* 0x000e6200000e0000 */
[----:B0-----:R-:W-:Y:S02]  /*0090*/  R2UR UR10, R3 ;  /* 0x00000000030a72ca */ /* 0x001fe400000e0000 */
[----:B-1----:R-:W-:-:S11]  /*00a0*/  R2UR UR5, R2 ;  /* 0x00000000020572ca */ /* 0x002fd600000e0000 */
[----:B------:R-:W-:Y:S02]  /*00b0*/  USHF.R.S32.HI UR4, URZ, 0x1f, UR10 ;  /* 0x0000001f3f047899 */ /* 0x000fe4000801140a */
[----:B------:R-:W-:Y:S02]  /*00c0*/  ISETP.NE.OR P0, PT, RZ, UR10, !P0 ;  /* 0x0000000aff007c0c */ /* 0x000fe4000c705670 */
[----:B------:R-:W-:-:S04]  /*00d0*/  ULEA.HI UR4, UR4, UR10, URZ, 0x2 ;  /* 0x0000000a04047291 */ /* 0x000fc8000f8f103f */
[----:B------:R-:W-:-:S04]  /*00e0*/  ULOP3.LUT UR4, UR4, 0xfffffffc, URZ, 0xc0, !UPT ;  /* 0xfffffffc04047892 */ /* 0x000fc8000f8ec03f */
[----:B------:R-:W-:-:S03]  /*00f0*/  UIADD3 UR10, UR10, -UR4, URZ ;  /* 0x800000040a0a7290 */ /* 0x000fc6000fffe03f */
[----:B------:R-:W-:Y:S09]  /*0100*/  @P0 BRA `(.L_x_1) ;  /* 0x0000000000200947 */ /* 0x000ff20003800000 */
[----:B------:R-:W-:Y:S02]  /*0110*/  ULDC.64 UR6, c[0x0][0x198] ;  /* 0x0000660000067ab9 */ /* 0x000fe40000000a00 */
[----:B------:R-:W-:Y:S02]  /*0120*/  UIADD3 UR8, UP0, UR6, 0xf0, URZ ;  /* 0x000000f006087890 */ /* 0x000fe4000ff1e03f */
[----:B------:R-:W-:Y:S02]  /*0130*/  UIADD3 UR6, UP1, UR6, 0x1f0, URZ ;  /* 0x000001f006067890 */ /* 0x000fe4000ff3e03f */
[----:B------:R-:W-:Y:S02]  /*0140*/  UIADD3.X UR9, URZ, UR7, URZ, UP0, !UPT ;  /* 0x000000073f097290 */ /* 0x000fe400087fe43f */
[----:B------:R-:W-:-:S07]  /*0150*/  UIADD3.X UR7, URZ, UR7, URZ, UP1, !UPT ;  /* 0x000000073f077290 */ /* 0x000fce0008ffe43f */
[----:B------:R0:W-:Y:S02]  /*0160*/  UTMACCTL.PF [UR8] ;  /* 0x00000000080079b9 */ /* 0x0001e40008040000 */
[----:B------:R0:W-:Y:S02]  /*0170*/  UTMACCTL.PF [UR6] ;  /* 0x00000000060079b9 */ /* 0x0001e40008040000 */
[----:B0-----:R-:W-:Y:S01]  /*0180*/  NOP ;  /* 0x0000000000007918 */ /* 0x001fe20000000000 */
.L_x_1:
[----:B------:R-:W-:Y:S05]  /*0190*/  BSYNC B0 ;  /* 0x0000000000007941 */ /* 0x000fea0003800000 */
.L_x_0:
[----:B------:R-:W0:Y:S01]  /*01a0*/  SHFL.IDX PT, R2, R0, RZ, 0x1f ;  /* 0x00001fff00027589 */ /* 0x000e2200000e0000 */
[----:B------:R-:W-:Y:S01]  /*01b0*/  UISETP.NE.AND UP0, UPT, UR10, 0x3, UPT ;  /* 0x000000030a00788c */ /* 0x000fe2000bf05270 */
[----:B------:R-:W-:Y:S01]  /*01c0*/  ISETP.NE.AND P1, PT, RZ, UR5, PT ;  /* 0x00000005ff007c0c */ /* 0x000fe2000bf25270 */
[----:B------:R-:W-:Y:S02]  /*01d0*/  UIADD3 UR18, UR5, -0x1, URZ ;  /* 0xffffffff05127890 */ /* 0x000fe4000fffe03f */
[----:B------:R-:W-:Y:S02]  /*01e0*/  UISETP.EQ.OR UP0, UPT, UR10, URZ, !UP0 ;  /* 0x0000003f0a00728c */ /* 0x000fe4000c702670 */
[----:B------:R-:W-:Y:S02]  /*01f0*/  UISETP.GE.U32.AND UP1, UPT, UR18, 0x2, UPT ;  /* 0x000000021200788c */ /* 0x000fe4000bf26070 */
[----:B------:R-:W-:-:S04]  /*0200*/  UISETP.EQ.AND UP0, UPT, UR5, URZ, UP0 ;  /* 0x0000003f0500728c */ /* 0x000fc80008702270 */
[----:B------:R-:W-:-:S04]  /*0210*/  USEL UR38, URZ, 0x1, !UP0 ;  /* 0x000000013f267887 */ /* 0x000fc8000c000000 */
[----:B------:R-:W-:Y:S01]  /*0220*/  USEL UR38, UR38, 0x2, UP1 ;  /* 0x0000000226267887 */ /* 0x000fe20008800000 */
[----:B0-----:R-:W-:-:S13]  /*0230*/  ISETP.NE.AND P0, PT, R2, RZ, PT ;  /* 0x000000ff0200720c */ /* 0x001fda0003f05270 */
[----:B------:R-:W-:Y:S05]  /*0240*/  @P0 BRA `(.L_x_2) ;  /* 0x0000000000680947 */ /* 0x000fea0003800000 */
[----:B------:R-:W0:Y:S01]  /*0250*/  S2UR UR8, SR_CgaCtaId ;  /* 0x00000000000879c3 */ /* 0x000e220000008800 */
[----:B------:R-:W-:Y:S01]  /*0260*/  UMOV UR4, 0x400 ;  /* 0x0000040000047882 */ /* 0x000fe20000000000 */
[----:B------:R-:W-:Y:S01]  /*0270*/  UMOV UR5, 0x1 ;  /* 0x0000000100057882 */ /* 0x000fe20000000000 */
[----:B------:R-:W-:Y:S01]  /*0280*/  UMOV UR6, 0x100 ;  /* 0x0000010000067882 */ /* 0x000fe20000000000 */
[----:B------:R-:W-:Y:S01]  /*0290*/  ELECT P0, URZ, PT ;  /* 0x00000000003f782f */ /* 0x000fe20003800000 */
[----:B------:R-:W-:-:S04]  /*02a0*/  UIADD3 UR6, -UR6, 0x100000, URZ ;  /* 0x0010000006067890 */ /* 0x000fc8000fffe13f */
[----:B------:R-:W-:Y:S02]  /*02b0*/  USHF.L.U32 UR7, UR6, 0xb, URZ ;  /* 0x0000000b06077899 */ /* 0x000fe4000800063f */
[----:B------:R-:W-:Y:S02]  /*02c0*/  USHF.L.U32 UR6, UR6, 0x1, URZ ;  /* 0x0000000106067899 */ /* 0x000fe4000800063f */
[----:B0-----:R-:W-:Y:S02]  /*02d0*/  ULEA UR8, UR8, UR4, 0x18 ;  /* 0x0000000408087291 */ /* 0x001fe4000f8ec03f */
[----:B------:R-:W-:-:S04]  /*02e0*/  UIADD3 UR4, -UR5, 0x100000, URZ ;  /* 0x0010000005047890 */ /* 0x000fc8000fffe13f */
[----:B------:R-:W-:Y:S02]  /*02f0*/  USHF.L.U32 UR5, UR4, 0xb, URZ ;  /* 0x0000000b04057899 */ /* 0x000fe4000800063f */
[----:B------:R-:W-:Y:S01]  /*0300*/  USHF.L.U32 UR4, UR4, 0x1, URZ ;  /* 0x0000000104047899 */ /* 0x000fe2000800063f */
[----:B------:R-:W0:Y:S11]  /*0310*/  FENCE.VIEW.ASYNC.S ;  /* 0x00000000000073c6 */ /* 0x000e360000000000 */
[----:B0-----:R0:W1:Y:S01]  /*0320*/  SYNCS.EXCH.64 URZ, [UR8], UR4 ;  /* 0x00000004083f75b2 */ /* 0x0010620008000100 */
[----:B------:R0:W2:Y:S01]  /*0330*/  SYNCS.EXCH.64 URZ, [UR8+0x30], UR6 ;  /* 0x00003006083f75b2 */ /* 0x0000a20008000100 */
[----:B------:R0:W3:Y:S01]  /*0340*/  SYNCS.EXCH.64 URZ, [UR8+0x8], UR4 ;  /* 0x00000804083f75b2 */ /* 0x0000e20008000100 */
[----:B------:R0:W4:Y:S01]  /*0350*/  SYNCS.EXCH.64 URZ, [UR8+0x38], UR6 ;  /* 0x00003806083f75b2 */ /* 0x0001220008000100 */
[----:B------:R0:W0:Y:S01]  /*0360*/  SYNCS.EXCH.64 URZ, [UR8+0x10], UR4 ;  /* 0x00001004083f75b2 */ /* 0x0000220008000100 */
[----:B------:R0:W0:Y:S01]  /*0370*/  SYNCS.EXCH.64 URZ, [UR8+0x40], UR6 ;  /* 0x00004006083f75b2 */ /* 0x0000220008000100 */
[----:B------:R0:W0:Y:S01]  /*0380*/  SYNCS.EXCH.64 URZ, [UR8+0x18], UR4 ;  /* 0x00001804083f75b2 */ /* 0x0000220008000100 */
[----:B------:R0:W0:Y:S01]  /*0390*/  SYNCS.EXCH.64 URZ, [UR8+0x48], UR6 ;  /* 0x00004806083f75b2 */ /* 0x0000220008000100 */
[----:B------:R0:W0:Y:S01]  /*03a0*/  SYNCS.EXCH.64 URZ, [UR8+0x20], UR4 ;  /* 0x00002004083f75b2 */ /* 0x0000220008000100 */
[----:B------:R0:W0:Y:S01]  /*03b0*/  SYNCS.EXCH.64 URZ, [UR8+0x50], UR6 ;  /* 0x00005006083f75b2 */ /* 0x0000220008000100 */
[----:B------:R0:W0:Y:S01]  /*03c0*/  SYNCS.EXCH.64 URZ, [UR8+0x28], UR4 ;  /* 0x00002804083f75b2 */ /* 0x0000220008000100 */
[----:B------:R0:W0:Y:S01]  /*03d0*/  SYNCS.EXCH.64 URZ, [UR8+0x58], UR6 ;  /* 0x00005806083f75b2 */ /* 0x0000220008000100 */
[----:B------:R-:W-:Y:S01]  /*03e0*/  NOP ;  /* 0x0000000000007918 */ /* 0x000fe20000000000 */
.L_x_2:
[----:B------:R-:W5:Y:S01]  /*03f0*/  SHFL.IDX PT, R0, R0, RZ, 0x1f ;  /* 0x00001fff00007589 */ /* 0x000f6200000e0000 */
[----:B------:R-:W-:Y:S01]  /*0400*/  ELECT P0, URZ, PT ;  /* 0x00000000003f782f */ /* 0x000fe20003800000 */
[----:B------:R-:W1:Y:S01]  /*0410*/  S2UR UR17, SR_CTAID.Y ;  /* 0x00000000001179c3 */ /* 0x000e620000002600 */
[----:B0-----:R-:W-:Y:S01]  /*0420*/  ULDC UR5, c[0x0][0x65c] ;  /* 0x0001970000057ab9 */ /* 0x001fe20000000800 */
[----:B------:R-:W-:Y:S01]  /*0430*/  UMOV UR12, 0x20 ;  /* 0x00000020000c7882 */ /* 0x000fe20000000000 */
[----:B------:R-:W-:Y:S01]  /*0440*/  UISETP.NE.AND UP2, UPT, UR5, 0x1, UPT ;  /* 0x000000010500788c */ /* 0x000fe2000bf45270 */
[----:B------:R-:W-:Y:S01]  /*0450*/  NOP ;  /* 0x0000000000007918 */ /* 0x000fe20000000000 */
[----:B------:R-:W-:Y:S02]  /*0460*/  NOP ;  /* 0x0000000000007918 */ /* 0x000fe40000000000 */
[----:B------:R-:W-:Y:S01]  /*0470*/  UP2UR UR39, UPR, URZ, 0x4 ;  /* 0x000000043f277883 */ /* 0x000fe20008000000 */
[----:B------:R-:W0:Y:S01]  /*0480*/  S2UR UR4, SR_CTAID.X ;  /* 0x00000000000479c3 */ /* 0x000e220000002500 */
[----:B------:R-:W-:-:S02]  /*0490*/  PLOP3.LUT P2, PT, PT, PT, UP2, 0x80, 0x0 ;  /* 0x000000000000781c */ /* 0x000fc40003f4f028 */
[----:B------:R-:W-:Y:S02]  /*04a0*/  PLOP3.LUT P4, PT, PT, PT, UP2, 0x80, 0x0 ;  /* 0x000000000000781c */ /* 0x000fe40003f8f028 */
[----:B------:R-:W-:Y:S01]  /*04b0*/  PLOP3.LUT P3, PT, PT, PT, UP2, 0x80, 0x0 ;  /* 0x000000000000781c */ /* 0x000fe20003f6f028 */
[----:B------:R-:W-:Y:S01]  /*04c0*/  @UP2 ULDC UR14, c[0x0][0x10] ;  /* 0x00000400000e2ab9 */ /* 0x000fe20000000800 */
[----:B------:R-:W-:Y:S01]  /*04d0*/  @UP2 UMOV UR9, URZ ;  /* 0x0000003f00092c82 */ /* 0x000fe20008000000 */
[----:B------:R-:W-:Y:S01]  /*04e0*/  @!UP2 ULDC UR11, c[0x0][0xc] ;  /* 0x00000300000baab9 */ /* 0x000fe20000000800 */
[----:B-----5:R-:W-:Y:S01]  /*04f0*/  ISETP.NE.OR P0, PT, R0, RZ, !P0 ;  /* 0x000000ff0000720c */ /* 0x020fe20004705670 */
[----:B-1----:R-:W-:Y:S02]  /*0500*/  @UP2 UMOV UR7, UR17 ;  /* 0x0000001100072c82 */ /* 0x002fe40008000000 */
[----:B------:R-:W-:Y:S01]  /*0510*/  @UP2 UMOV UR8, UR7 ;  /* 0x0000000700082c82 */ /* 0x000fe20008000000 */
[----:B------:R-:W-:Y:S01]  /*0520*/  @!UP2 UMOV UR7, UR17 ;  /* 0x000000110007ac82 */ /* 0x000fe20008000000 */
[----:B0-----:R-:W-:-:S08]  /*0530*/  @UP2 UIMAD.WIDE.U32 UR14, UR4, UR14, UR8 ;  /* 0x0000000e040e22a5 */ /* 0x001fd0000f8e0008 */
[----:B------:R-:W-:Y:S01]  /*0540*/  VOTEU.ALL UP0, P0 ;  /* 0x00000000003f7886 */ /* 0x000fe20000000000 */
[----:B------:R-:W-:Y:S01]  /*0550*/  VOTEU.ALL UP1, P0 ;  /* 0x00000000003f7886 */ /* 0x000fe20000020000 */
[----:B------:R-:W-:Y:S01]  /*0560*/  IMAD.U32 R2, RZ, RZ, UR14 ;  /* 0x0000000eff027e24 */ /* 0x000fe2000f8e00ff */
[----:B------:R-:W-:Y:S02]  /*0570*/  MOV R3, UR15 ;  /* 0x0000000f00037c02 */ /* 0x000fe40008000f00 */
[----:B------:R-:W0:Y:S01]  /*0580*/  @!UP0 S2UR UR6, SR_CgaCtaId ;  /* 0x00000000000689c3 */ /* 0x000e220000008800 */
[----:B------:R-:W-:Y:S01]  /*0590*/  @!UP0 UMOV UR5, 0x400 ;  /* 0x0000040000058882 */ /* 0x000fe20000000000 */
[----:B------:R-:W-:-:S04]  /*05a0*/  @!UP0 UIADD3 UR12, -UR12, 0x100000, URZ ;  /* 0x001000000c0c8890 */ /* 0x000fc8000fffe13f */
[----:B------:R-:W-:Y:S02]  /*05b0*/  @!UP0 USHF.L.U32 UR13, UR12, 0xb, URZ ;  /* 0x0000000b0c0d8899 */ /* 0x000fe4000800063f */
[----:B------:R-:W-:Y:S02]  /*05c0*/  @!UP0 USHF.L.U32 UR12, UR12, 0x1, URZ ;  /* 0x000000010c0c8899 */ /* 0x000fe4000800063f */
[----:B0-----:R-:W-:Y:S01]  /*05d0*/  @!UP0 ULEA UR16, UR6, UR5, 0x18 ;  /* 0x0000000506108291 */ /* 0x001fe2000f8ec03f */
[----:B------:R-:W-:Y:S01]  /*05e0*/  VOTEU.ALL UP0, P0 ;  /* 0x00000000003f7886 */ /* 0x000fe20000000000 */
[----:B------:R-:W-:Y:S01]  /*05f0*/  PLOP3.LUT P0, PT, PT, PT, UP2, 0x80, 0x0 ;  /* 0x000000000000781c */ /* 0x000fe20003f0f028 */
[----:B------:R-:W-:Y:S01]  /*0600*/  UMOV UR5, URZ ;  /* 0x0000003f00057c82 */ /* 0x000fe20008000000 */
[----:B------:R-:W-:Y:S01]  /*0610*/  @UP2 UMOV UR6, URZ ;  /* 0x0000003f00062c82 */ /* 0x000fe20008000000 */
[----:B------:R-:W-:Y:S02]  /*0620*/  @!UP2 UIMAD.WIDE.U32 UR8, UR11, UR7, UR4 ;  /* 0x000000070b08a2a5 */ /* 0x000fe4000f8e0004 */
[----:B------:R-:W-:-:S04]  /*0630*/  @UP2 UIADD3 UR6, UR15, UR6, URZ ;  /* 0x000000060f062290 */ /* 0x000fc8000fffe03f */
[----:B------:R-:W-:Y:S01]  /*0640*/  MOV R5, UR9 ;  /* 0x0000000900057c02 */ /* 0x000fe20008000f00 */
[----:B------:R-:W0:Y:S02]  /*0650*/  FENCE.VIEW.ASYNC.S ;  /* 0x00000000000073c6 */ /* 0x000e240000000000 */
[----:B0-----:R0:W2:Y:S01]  /*0660*/  @!UP0 SYNCS.EXCH.64 URZ, [UR16+0x70], UR12 ;  /* 0x0000700c103f85b2 */ /* 0x0010a20008000100 */
[----:B------:R-:W-:Y:S01]  /*0670*/  @P2 MOV R6, UR6 ;  /* 0x0000000600062c02 */ /* 0x000fe20008000f00 */
[----:B------:R-:W-:Y:S01]  /*0680*/  IMAD.U32 R4, RZ, RZ, UR8 ;  /* 0x00000008ff047e24 */ /* 0x000fe2000f8e00ff */
[----:B------:R-:W-:Y:S01]  /*0690*/  @!P4 MOV R6, R5 ;  /* 0x000000050006c202 */ /* 0x000fe20000000f00 */
[----:B------:R-:W-:Y:S01]  /*06a0*/  @P0 IMAD.MOV.U32 R7, RZ, RZ, R2 ;  /* 0x000000ffff070224 */ /* 0x000fe200078e0002 */
[----:B------:R-:W-:Y:S01]  /*06b0*/  MOV R3, UR9 ;  /* 0x0000000900037c02 */ /* 0x000fe20008000f00 */
[----:B------:R-:W-:Y:S02]  /*06c0*/  IMAD.U32 R2, RZ, RZ, UR8 ;  /* 0x00000008ff027e24 */ /* 0x000fe4000f8e00ff */
[----:B------:R0:W-:Y:S02]  /*06d0*/  STL [R1+0x200], R6 ;  /* 0x0002000601007387 */ /* 0x0001e40000100800 */
[----:B------:R-:W-:-:S05]  /*06e0*/  @!P3 IMAD.MOV.U32 R7, RZ, RZ, R2 ;  /* 0x000000ffff07b224 */ /* 0x000fca00078e0002 */
[----:B------:R0:W-:Y:S01]  /*06f0*/  STL [R1+0x204], R7 ;  /* 0x0002040701007387 */ /* 0x0001e20000100800 */
[----:B------:R0:W2:Y:S01]  /*0700*/  @!UP1 SYNCS.EXCH.64 URZ, [UR16+0x78], UR12 ;  /* 0x0000780c103f95b2 */ /* 0x0000a20008000100 */
[----:B------:R-:W-:Y:S01]  /*0710*/  NOP ;  /* 0x0000000000007918 */ /* 0x000fe20000000000 */
[----:B--234-:R-:W-:Y:S06]  /*0720*/  BAR.SYNC.DEFER_BLOCKING 0x0 ;  /* 0x0000000000007b1d */ /* 0x01cfec0000010000 */
[----:B------:R-:W-:Y:S05]  /*0730*/  @!P1 BRA `(.L_x_3) ;  /* 0x000001e400a09947 */ /* 0x000fea0003800000 */
[----:B------:R-:W-:-:S06]  /*0740*/  UISETP.GT.U32.AND UP0, UPT, UR18, 0x1, UPT ;  /* 0x000000011200788c */ /* 0x000fcc000bf04070 */
[----:B------:R-:W-:-:S13]  /*0750*/  PLOP3.LUT P0, PT, PT, PT, UP0, 0x80, 0x0 ;  /* 0x000000000000781c */ /* 0x000fda0003f0f008 */
[----:B0-----:R-:W-:Y:S05]  /*0760*/  @P0 EXIT ;  /* 0x000000000000094d */ /* 0x001fea0003800000 */
[----:B------:R-:W-:Y:S01]  /*0770*/  ULDC.64 UR8, c[0x0][0x650] ;  /* 0x0001940000087ab9 */ /* 0x000fe20000000a00 */
[----:B------:R-:W-:Y:S01]  /*0780*/  UMOV UR40, 0xffffffff ;  /* 0xffffffff00287882 */ /* 0x000fe20000000000 */
[----:B------:R-:W-:Y:S01]  /*0790*/  ISETP.GE.U32.AND P0, PT, R7, UR8, PT ;  /* 0x0000000807007c0c */ /* 0x000fe2000bf06070 */
[----:B------:R-:W-:Y:S01]  /*07a0*/  UMOV UR41, 0xffffffff ;  /* 0xffffffff00297882 */ /* 0x000fe20000000000 */
[----:B------:R-:W-:Y:S01]  /*07b0*/  UMOV UR42, 0xffffffff ;  /* 0xffffffff002a7882 */ /* 0x000fe20000000000 */
[----:B------:R-:W-:Y:S02]  /*07c0*/  PRMT R0, RZ, 0x7610, R0 ;  /* 0x00007610ff007816 */ /* 0x000fe40000000000 */
[----:B------:R-:W-:-:S13]  /*07d0*/  ISETP.GE.U32.AND.EX P0, PT, R6, UR9, PT, P0 ;  /* 0x0000000906007c0c */ /* 0x000fda000bf06100 */
[----:B------:R-:W-:Y:S05]  /*07e0*/  @P0 BRA `(.L_x_4) ;  /* 0x0000000400800947 */ /* 0x000fea0003800000 */
[----:B------:R-:W-:Y:S01]  /*07f0*/  I2FP.F32.U32 R0, UR4 ;  /* 0x0000000400007c45 */ /* 0x000fe20008201000 */
[----:B------:R-:W-:Y:S01]  /*0800*/  ULDC.64 UR16, c[0x0][0x628] ;  /* 0x00018a0000107ab9 */ /* 0x000fe20000000a00 */
[----:B------:R-:W-:Y:S01]  /*0810*/  ULDC UR6, c[0x0][0x150] ;  /* 0x0000540000067ab9 */ /* 0x000fe20000000800 */
[----:B------:R-:W-:Y:S01]  /*0820*/  ISETP.NE.U32.AND P0, PT, RZ, UR16, PT ;  /* 0x00000010ff007c0c */ /* 0x000fe2000bf05070 */
[----:B------:R-:W-:Y:S01]  /*0830*/  ULDC UR15, c[0x0][0x630] ;  /* 0x00018c00000f7ab9 */ /* 0x000fe20000000800 */
[----:B------:R-:W-:Y:S01]  /*0840*/  FMUL R0, R0, UR6 ;  /* 0x0000000600007c20 */ /* 0x000fe20008400000 */
[----:B------:R-:W-:Y:S01]  /*0850*/  R2UR UR18, R7 ;  /* 0x00000000071272ca */ /* 0x000fe200000e0000 */
[----:B------:R-:W-:Y:S01]  /*0860*/  ULDC UR20, c[0x0][0x154] ;  /* 0x0000550000147ab9 */ /* 0x000fe20000000800 */
[----:B------:R-:W-:Y:S01]  /*0870*/  ISETP.NE.AND.EX P0, PT, RZ, UR17, PT, P0 ;  /* 0x00000011ff007c0c */ /* 0x000fe2000bf05300 */
[----:B------:R0:W1:Y:S01]  /*0880*/  F2I.U32.TRUNC.NTZ R2, R0 ;  /* 0x0000000000027305 */ /* 0x000062000020f000 */
[----:B------:R-:W-:-:S02]  /*0890*/  R2UR UR19, R6 ;  /* 0x00000000061372ca */ /* 0x000fc400000e0000 */
[----:B------:R-:W-:Y:S02]  /*08a0*/  R2UR UR8, R7 ;  /* 0x00000000070872ca */ /* 0x000fe400000e0000 */
[----:B------:R-:W-:-:S07]  /*08b0*/  R2UR UR9, R6 ;  /* 0x00000000060972ca */ /* 0x000fce00000e0000 */
[----:B0-----:R-:W-:Y:S08]  /*08c0*/  @!P0 BRA `(.L_x_5) ;  /* 0x0000000000308947 */ /* 0x001ff00003800000 */
[----:B------:R-:W-:Y:S01]  /*08d0*/  R2UR UR8, R7 ;  /* 0x00000000070872ca */ /* 0x000fe200000e0000 */
[----:B------:R-:W-:Y:S01]  /*08e0*/  ULDC UR6, c[0x0][0x634] ;  /* 0x00018d0000067ab9 */ /* 0x000fe20000000800 */
[----:B------:R-:W-:-:S11]  /*08f0*/  R2UR UR14, R6 ;  /* 0x00000000060e72ca */ /* 0x000fd600000e0000 */
[----:B------:R-:W-:-:S04]  /*0900*/  UIADD3 UR6, UP0, UR8, UR6, URZ ;  /* 0x0000000608067290 */ /* 0x000fc8000ff1e03f */
[----:B------:R-:W-:-:S04]  /*0910*/  UIADD3.X UR14, URZ, UR14, URZ, UP0, !UPT ;  /* 0x0000000e3f0e7290 */ /* 0x000fc800087fe43f */
[----:B------:R-:W-:-:S04]  /*0920*/  UIMAD.WIDE.U32 UR8, UR14, UR16, URZ ;  /* 0x000000100e0872a5 */ /* 0x000fc8000f8e003f */
[----:B------:R-:W-:Y:S02]  /*0930*/  UIMAD.WIDE.U32 UR10, UP0, UR6, UR17, UR8 ;  /* 0x00000011060a72a5 */ /* 0x000fe4000f800008 */
[----:B------:R-:W-:Y:S02]  /*0940*/  UIMAD.WIDE.U32 UR8, UR6, UR16, URZ ;  /* 0x00000010060872a5 */ /* 0x000fe4000f8e003f */
[----:B------:R-:W-:Y:S02]  /*0950*/  UIADD3.X UR13, URZ, URZ, URZ, UP0, !UPT ;  /* 0x0000003f3f0d7290 */ /* 0x000fe400087fe43f */
[----:B------:R-:W-:Y:S01]  /*0960*/  UIADD3 URZ, UP0, UR9, UR10, URZ ;  /* 0x0000000a093f7290 */ /* 0x000fe2000ff1e03f */
[----:B------:R-:W-:-:S03]  /*0970*/  UMOV UR12, UR11 ;  /* 0x0000000b000c7c82 */ /* 0x000fc60008000000 */
[----:B------:R-:W-:-:S12]  /*0980*/  UIMAD.WIDE.U32.X UR8, UR14, UR17, UR12, UP0 ;  /* 0x000000110e0872a5 */ /* 0x000fd800080e040c */
.L_x_5:
[----:B------:R-:W-:Y:S01]  /*0990*/  USHF.R.U64 UR42, UR8, UR15, UR9 ;  /* 0x0000000f082a7299 */ /* 0x000fe20008001209 */
[----:B------:R-:W-:Y:S01]  /*09a0*/  I2FP.F32.U32 R0, UR7 ;  /* 0x0000000700007c45 */ /* 0x000fe20008201000 */
[----:B------:R-:W-:Y:S01]  /*09b0*/  USHF.R.U32.HI UR5, URZ, UR15, UR9 ;  /* 0x0000000f3f057299 */ /* 0x000fe20008011609 */
[----:B-1----:R-:W-:Y:S01]  /*09c0*/  R2UR UR12, R2 ;  /* 0x00000000020c72ca */ /* 0x002fe200000e0000 */
[----:B------:R-:W-:Y:S02]  /*09d0*/  UIADD3 UR6, UP0, URZ, -UR42, URZ ;  /* 0x8000002a3f067290 */ /* 0x000fe4000ff1e03f */
[----:B------:R-:W-:Y:S01]  /*09e0*/  FMUL R0, R0, UR20 ;  /* 0x0000001400007c20 */ /* 0x000fe20008400000 */
[----:B------:R-:W-:Y:S01]  /*09f0*/  ULDC.64 UR8, c[0x0][0x620] ;  /* 0x0001880000087ab9 */ /* 0x000fe20000000a00 */
[----:B------:R-:W-:Y:S01]  /*0a00*/  UIADD3.X UR5, URZ, ~UR5, URZ, UP0, !UPT ;  /* 0x800000053f057290 */ /* 0x000fe200087fe43f */
[----:B------:R-:W-:Y:S01]  /*0a10*/  UMOV UR10, UR18 ;  /* 0x00000012000a7c82 */ /* 0x000fe20008000000 */
[----:B------:R-:W-:-:S02]  /*0a20*/  UMOV UR11, UR19 ;  /* 0x00000013000b7c82 */ /* 0x000fc40008000000 */
[----:B------:R-:W-:Y:S01]  /*0a30*/  UIMAD UR5, UR5, UR8, URZ ;  /* 0x00000008050572a4 */ /* 0x000fe2000f8e023f */
[----:B------:R-:W0:Y:S01]  /*0a40*/  F2I.U32.TRUNC.NTZ R0, R0 ;  /* 0x0000000000007305 */ /* 0x000e22000020f000 */
[----:B------:R-:W-:Y:S02]  /*0a50*/  UIMAD.WIDE.U32 UR10, UR6, UR8, UR10 ;  /* 0x00000008060a72a5 */ /* 0x000fe4000f8e000a */
[----:B------:R-:W-:Y:S01]  /*0a60*/  UIMAD UR6, UR6, UR9, UR5 ;  /* 0x00000009060672a4 */ /* 0x000fe2000f8e0205 */
[----:B------:R-:W-:Y:S01]  /*0a70*/  ULDC UR21, c[0x0][0x658] ;  /* 0x0001960000157ab9 */ /* 0x000fe20000000800 */
[----:B------:R-:W-:Y:S02]  /*0a80*/  UMOV UR19, 0xffffffff ;  /* 0xffffffff00137882 */ /* 0x000fe40000000000 */
[----:B------:R-:W-:Y:S01]  /*0a90*/  UIADD3 UR6, UR11, UR6, URZ ;  /* 0x000000060b067290 */ /* 0x000fe2000fffe03f */
[----:B------:R-:W-:Y:S01]  /*0aa0*/  ULDC UR15, c[0x0][0x618] ;  /* 0x00018600000f7ab9 */ /* 0x000fe20000000800 */
[----:B------:R-:W-:Y:S01]  /*0ab0*/  ULDC.64 UR8, c[0x0][0x640] ;  /* 0x0001900000087ab9 */ /* 0x000fe20000000a00 */
[----:B------:R-:W-:Y:S01]  /*0ac0*/  USHF.L.U32 UR11, UR19, UR21, URZ ;  /* 0x00000015130b7299 */ /* 0x000fe2000800063f */
[----:B------:R-:W-:Y:S01]  /*0ad0*/  ISETP.NE.U32.AND P0, PT, RZ, UR8, PT ;  /* 0x00000008ff007c0c */ /* 0x000fe2000bf05070 */
[----:B------:R-:W-:-:S02]  /*0ae0*/  USHF.R.U64 UR19, UR10, UR15, UR6 ;  /* 0x0000000f0a137299 */ /* 0x000fc40008001206 */
[----:B------:R-:W-:Y:S01]  /*0af0*/  USHF.R.U32.HI UR10, URZ, UR15, UR6 ;  /* 0x0000000f3f0a7299 */ /* 0x000fe20008011606 */
[----:B0-----:R-:W-:Y:S01]  /*0b00*/  R2UR UR14, R0 ;  /* 0x00000000000e72ca */ /* 0x001fe200000e0000 */
[----:B------:R-:W-:Y:S01]  /*0b10*/  ULDC UR17, c[0x0][0x608] ;  /* 0x0001820000117ab9 */ /* 0x000fe20000000800 */
[----:B------:R-:W-:Y:S01]  /*0b20*/  ISETP.NE.AND.EX P0, PT, RZ, UR9, PT, P0 ;  /* 0x00000009ff007c0c */ /* 0x000fe2000bf05300 */
[----:B------:R-:W-:Y:S02]  /*0b30*/  USHF.R.U64 UR23, UR19, UR17, UR10 ;  /* 0x0000001113177299 */ /* 0x000fe4000800120a */
[----:B------:R-:W-:Y:S01]  /*0b40*/  USHF.R.U32.HI UR10, URZ, UR17, UR10 ;  /* 0x000000113f0a7299 */ /* 0x000fe2000801160a */
[----:B------:R-:W-:Y:S01]  /*0b50*/  UMOV UR16, 0x1 ;  /* 0x0000000100107882 */ /* 0x000fe20000000000 */
[----:B------:R-:W-:Y:S02]  /*0b60*/  UIADD3 UR12, -UR12, URZ, URZ ;  /* 0x0000003f0c0c7290 */ /* 0x000fe4000fffe13f */
[----:B------:R-:W-:-:S02]  /*0b70*/  USHF.R.U64 UR24, UR23, UR21, UR10 ;  /* 0x0000001517187299 */ /* 0x000fc4000800120a */
[----:B------:R-:W-:Y:S01]  /*0b80*/  USHF.L.U32 UR6, UR16, UR21, URZ ;  /* 0x0000001510067299 */ /* 0x000fe2000800063f */
[----:B------:R-:W-:Y:S01]  /*0b90*/  ULDC UR13, c[0x0][0x144] ;  /* 0x00005100000d7ab9 */ /* 0x000fe20000000800 */
[----:B------:R-:W-:Y:S01]  /*0ba0*/  ULDC UR5, c[0x0][0x600] ;  /* 0x0001800000057ab9 */ /* 0x000fe20000000800 */
[----:B------:R-:W-:Y:S02]  /*0bb0*/  ULOP3.LUT UR16, URZ, UR11, URZ, 0x33, !UPT ;  /* 0x0000000b3f107292 */ /* 0x000fe4000f8e333f */
[----:B------:R-:W-:Y:S02]  /*0bc0*/  USHF.R.U32.HI UR11, URZ, UR21, UR10 ;  /* 0x000000153f0b7299 */ /* 0x000fe4000801160a */
[----:B------:R-:W-:Y:S02]  /*0bd0*/  UIADD3 UR18, UR5, -0x1, URZ ;  /* 0xffffffff05127890 */ /* 0x000fe4000fffe03f */
[----:B------:R-:W-:Y:S02]  /*0be0*/  UIADD3 UR20, -UR14, URZ, URZ ;  /* 0x0000003f0e147290 */ /* 0x000fe4000fffe13f */
[----:B------:R-:W-:Y:S01]  /*0bf0*/  UIMAD UR4, UR13, UR12, UR4 ;  /* 0x0000000c0d0472a4 */ /* 0x000fe2000f8e0204 */
[----:B------:R-:W-:Y:S01]  /*0c00*/  ULDC UR25, c[0x0][0x148] ;  /* 0x0000520000197ab9 */ /* 0x000fe20000000800 */
[----:B------:R-:W-:Y:S01]  /*0c10*/  ULDC UR21, c[0x0][0x648] ;  /* 0x0001920000157ab9 */ /* 0x000fe20000000800 */
[----:B------:R-:W-:Y:S01]  /*0c20*/  ULDC UR22, c[0x0][0x638] ;  /* 0x00018e0000167ab9 */ /* 0x000fe20000000800 */
[----:B------:R-:W-:Y:S01]  /*0c30*/  UMOV UR10, UR24 ;  /* 0x00000018000a7c82 */ /* 0x000fe20008000000 */
[----:B------:R-:W-:Y:S07]  /*0c40*/  @!P0 BRA `(.L_x_6) ;  /* 0x0000000000308947 */ /* 0x000fee0003800000 */
[----:B------:R-:W-:Y:S02]  /*0c50*/  ULDC UR14, c[0x0][0x64c] ;  /* 0x00019300000e7ab9 */ /* 0x000fe40000000800 */
        /* <DEDUP_REMOVED lines=8> */
[----:B------:R-:W-:-:S07]  /*0ce0*/  UIMAD.WIDE.U32.X UR8, UR17, UR9, UR14, UP0 ;  /* 0x00000009110872a5 */ /* 0x000fce00080e040e */
[----:B------:R-:W-:Y:S01]  /*0cf0*/  UMOV UR10, UR8 ;  /* 0x00000008000a7c82 */ /* 0x000fe20008000000 */
[----:B------:R-:W-:-:S05]  /*0d00*/  UMOV UR11, UR9 ;  /* 0x00000009000b7c82 */ /* 0x000fca0008000000 */
.L_x_6:
[----:B------:R-:W-:Y:S01]  /*0d10*/  UISETP.NE.AND UP0, UPT, UR39, URZ, UPT ;  /* 0x0000003f2700728c */ /* 0x000fe2000bf05270 */
[----:B------:R-:W-:Y:S01]  /*0d20*/  IMAD.MOV.U32 R0, RZ, RZ, 0x1 ;  /* 0x00000001ff007424 */ /* 0x000fe200078e00ff */
[----:B------:R-:W-:Y:S02]  /*0d30*/  USHF.R.U64 UR8, UR10, UR21, UR11 ;  /* 0x000000150a087299 */ /* 0x000fe4000800120b */
[----:B------:R-:W-:Y:S02]  /*0d40*/  ULOP3.LUT UR16, UR23, UR16, URZ, 0xc0, !UPT ;  /* 0x0000001017107292 */ /* 0x000fe4000f8ec03f */
[----:B------:R-:W-:Y:S02]  /*0d50*/  ULOP3.LUT UR18, UR19, UR18, URZ, 0xc0, !UPT ;  /* 0x0000001213127292 */ /* 0x000fe4000f8ec03f */
[----:B------:R-:W-:-:S03]  /*0d60*/  UIMAD UR16, UR6, UR8, UR16 ;  /* 0x00000008061072a4 */ /* 0x000fc6000f8e0210 */
[----:B------:R-:W-:Y:S02]  /*0d70*/  @UP0 UIMAD UR4, UR25, UR20, UR7 ;  /* 0x00000014190402a4 */ /* 0x000fe4000f8e0207 */
[----:B------:R-:W-:-:S04]  /*0d80*/  UIADD3 UR7, -UR8, URZ, URZ ;  /* 0x0000003f08077290 */ /* 0x000fc8000fffe13f */
[----:B------:R-:W-:-:S03]  /*0d90*/  UIMAD UR6, UR7, UR22, UR24 ;  /* 0x00000016070672a4 */ /* 0x000fc6000f8e0218 */
[----:B------:R-:W-:Y:S01]  /*0da0*/  ULDC UR7, c[0x0][0x610] ;  /* 0x0001840000077ab9 */ /* 0x000fe20000000800 */
[----:B------:R-:W-:Y:S02]  /*0db0*/  UIMAD UR6, UR6, UR5, UR18 ;  /* 0x00000005060672a4 */ /* 0x000fe4000f8e0212 */
[----:B------:R-:W-:-:S04]  /*0dc0*/  UIMAD UR4, UR16, UR7, UR4 ;  /* 0x00000007100472a4 */ /* 0x000fc8000f8e0204 */
[----:B------:R-:W-:Y:S02]  /*0dd0*/  USEL UR41, UR6, UR4, !UP0 ;  /* 0x0000000406297287 */ /* 0x000fe4000c000000 */
[----:B------:R-:W-:-:S12]  /*0de0*/  USEL UR40, UR4, UR6, !UP0 ;  /* 0x0000000604287287 */ /* 0x000fd8000c000000 */
.L_x_4:
[----:B------:R-:W-:-:S08]  /*0df0*/  NOP ;  /* 0x0000000000007918 */ /* 0x000fd00000000000 */
[----:B------:R-:W0:Y:S02]  /*0e00*/  USETMAXREG.TRY_ALLOC.CTAPOOL UP0, 0xf0 ;  /* 0x000000f0000079c8 */ /* 0x000e240008000600 */
[----:B0-----:R-:W-:-:S13]  /*0e10*/  PLOP3.LUT P0, PT, PT, PT, UP0, 0x80, 0x0 ;  /* 0x000000000000781c */ /* 0x001fda0003f0f008 */
[----:B------:R-:W-:Y:S05]  /*0e20*/  @!P0 BRA `(.L_x_4) ;  /* 0xfffffffc00f08947 */ /* 0x000fea000383ffff */
[----:B------:R-:W-:Y:S01]  /*0e30*/  ULDC.64 UR4, c[0x0][0x598] ;  /* 0x0001660000047ab9 */ /* 0x000fe20000000a00 */
[----:B------:R-:W-:Y:S01]  /*0e40*/  ULDC.64 UR44, c[0x0][0x208] ;  /* 0x00008200002c7ab9 */ /* 0x000fe20000000a00 */
[----:B------:R-:W-:-:S04]  /*0e50*/  ISETP.NE.U32.AND P0, PT, RZ, UR4, PT ;  /* 0x00000004ff007c0c */ /* 0x000fc8000bf05070 */
[----:B------:R-:W-:-:S13]  /*0e60*/  ISETP.NE.AND.EX P0, PT, RZ, UR5, PT, P0 ;  /* 0x00000005ff007c0c */ /* 0x000fda000bf05300 */
[----:B------:R-:W-:Y:S05]  /*0e70*/  @!P0 BRA `(.L_x_7) ;  /* 0x00000000001c8947 */ /* 0x000fea0003800000 */
[----:B------:R-:W0:Y:S02]  /*0e80*/  LDC.64 R2, c[0x0][0x598] ;  /* 0x00016600ff027b82 */ /* 0x000e240000000a00 */
[----:B0-----:R-:W2:Y:S02]  /*0e90*/  LDG.E.64 R2, desc[UR44][R2.64] ;  /* 0x0000002c02027981 */ /* 0x001ea4000c1e1b00 */
[----:B--2---:R-:W-:-:S04]  /*0ea0*/  ISETP.NE.U32.AND P0, PT, R2, RZ, PT ;  /* 0x000000ff0200720c */ /* 0x004fc80003f05070 */
[----:B------:R-:W-:-:S13]  /*0eb0*/  ISETP.NE.AND.EX P0, PT, R3, RZ, PT, P0 ;  /* 0x000000ff0300720c */ /* 0x000fda0003f05300 */
[----:B------:R-:W-:Y:S05]  /*0ec0*/  @!P0 BRA `(.L_x_7) ;  /* 0x0000000000088947 */ /* 0x000fea0003800000 */
[----:B------:R0:W5:Y:S01]  /*0ed0*/  LD.E R2, desc[UR44][R2.64] ;  /* 0x0000002c02027980 */ /* 0x000162000c101900 */
[----:B------:R-:W-:Y:S05]  /*0ee0*/  BRA `(.L_x_8) ;  /* 0x0000000000247947 */ /* 0x000fea0003800000 */
.L_x_7:
[----:B------:R-:W-:Y:S02]  /*0ef0*/  ULDC.64 UR4, c[0x0][0x588] ;  /* 0x0001620000047ab9 */ /* 0x000fe40000000a00 */
[----:B------:R-:W-:-:S04]  /*0f00*/  ISETP.NE.U32.AND P0, PT, RZ, UR4, PT ;  /* 0x00000004ff007c0c */ /* 0x000fc8000bf05070 */
[----:B------:R-:W-:-:S13]  /*0f10*/  ISETP.NE.AND.EX P0, PT, RZ, UR5, PT, P0 ;  /* 0x00000005ff007c0c */ /* 0x000fda000bf05300 */
[----:B------:R-:W-:Y:S05]  /*0f20*/  @!P0 BRA `(.L_x_9) ;  /* 0x00000000000c8947 */ /* 0x000fea0003800000 */
[----:B------:R-:W0:Y:S02]  /*0f30*/  LDC.64 R2, c[0x0][0x588] ;  /* 0x00016200ff027b82 */ /* 0x000e240000000a00 */
[----:B0-----:R1:W5:Y:S01]  /*0f40*/  LDG.E R2, desc[UR44][R2.64] ;  /* 0x0000002c02027981 */ /* 0x001362000c1e1900 */
[----:B------:R-:W-:Y:S05]  /*0f50*/  BRA `(.L_x_8) ;  /* 0x0000000000087947 */ /* 0x000fea0003800000 */
.L_x_9:
[----:B------:R-:W-:Y:S02]  /*0f60*/  ULDC UR4, c[0x0][0x580] ;  /* 0x0001600000047ab9 */ /* 0x000fe40000000800 */
[----:B------:R-:W-:-:S07]  /*0f70*/  MOV R2, UR4 ;  /* 0x0000000400027c02 */ /* 0x000fce0008000f00 */
.L_x_8:
[----:B------:R-:W-:Y:S02]  /*0f80*/  ULDC.64 UR4, c[0x0][0x5a0] ;  /* 0x0001680000047ab9 */ /* 0x000fe40000000a00 */
[----:B------:R-:W-:-:S04]  /*0f90*/  ISETP.NE.U32.AND P0, PT, RZ, UR4, PT ;  /* 0x00000004ff007c0c */ /* 0x000fc8000bf05070 */
[----:B------:R-:W-:-:S13]  /*0fa0*/  ISETP.NE.AND.EX P0, PT, RZ, UR5, PT, P0 ;  /* 0x00000005ff007c0c */ /* 0x000fda000bf05300 */
[----:B------:R-:W-:Y:S05]  /*0fb0*/  @!P0 BRA `(.L_x_10) ;  /* 0x00000000001c8947 */ /* 0x000fea0003800000 */
[----:B------:R-:W2:Y:S02]  /*0fc0*/  LDC.64 R4, c[0x0][0x5a0] ;  /* 0x00016800ff047b82 */ /* 0x000ea40000000a00 */
[----:B--2---:R-:W2:Y:S02]  /*0fd0*/  LDG.E.64 R4, desc[UR44][R4.64] ;  /* 0x0000002c04047981 */ /* 0x004ea4000c1e1b00 */
[----:B--2---:R-:W-:-:S04]  /*0fe0*/  ISETP.NE.U32.AND P0, PT, R4, RZ, PT ;  /* 0x000000ff0400720c */ /* 0x004fc80003f05070 */
[----:B------:R-:W-:-:S13]  /*0ff0*/  ISETP.NE.AND.EX P0, PT, R5, RZ, PT, P0 ;  /* 0x000000ff0500720c */ /* 0x000fda0003f05300 */
[----:B------:R-:W-:Y:S05]  /*1000*/  @!P0 BRA `(.L_x_10) ;  /* 0x0000000000088947 */ /* 0x000fea0003800000 */
[----:B------:R2:W5:Y:S01]  /*1010*/  LD.E R16, desc[UR44][R4.64] ;  /* 0x0000002c04107980 */ /* 0x000562000c101900 */
[----:B------:R-:W-:Y:S05]  /*1020*/  BRA `(.L_x_11) ;  /* 0x0000000000247947 */ /* 0x000fea0003800000 */
.L_x_10:
[----:B------:R-:W-:Y:S02]  /*1030*/  ULDC.64 UR4, c[0x0][0x590] ;  /* 0x0001640000047ab9 */ /* 0x000fe40000000a00 */
[----:B------:R-:W-:-:S04]  /*1040*/  ISETP.NE.U32.AND P0, PT, RZ, UR4, PT ;  /* 0x00000004ff007c0c */ /* 0x000fc8000bf05070 */
[----:B------:R-:W-:-:S13]  /*1050*/  ISETP.NE.AND.EX P0, PT, RZ, UR5, PT, P0 ;  /* 0x00000005ff007c0c */ /* 0x000fda000bf05300 */
[----:B------:R-:W-:Y:S05]  /*1060*/  @!P0 BRA `(.L_x_12) ;  /* 0x00000000000c8947 */ /* 0x000fea0003800000 */
[----:B------:R-:W2:Y:S02]  /*1070*/  LDC.64 R16, c[0x0][0x590] ;  /* 0x00016400ff107b82 */ /* 0x000ea40000000a00 */
[----:B--2---:R3:W5:Y:S01]  /*1080*/  LDG.E R16, desc[UR44][R16.64] ;  /* 0x0000002c10107981 */ /* 0x004762000c1e1900 */
[----:B------:R-:W-:Y:S05]  /*1090*/  BRA `(.L_x_11) ;  /* 0x0000000000087947 */ /* 0x000fea0003800000 */
.L_x_12:
[----:B------:R-:W-:Y:S02]  /*10a0*/  ULDC UR4, c[0x0][0x584] ;  /* 0x0001610000047ab9 */ /* 0x000fe40000000800 */
[----:B------:R-:W-:-:S07]  /*10b0*/  IMAD.U32 R16, RZ, RZ, UR4 ;  /* 0x00000004ff107e24 */ /* 0x000fce000f8e00ff */
.L_x_11:
[----:B------:R-:W-:-:S13]  /*10c0*/  LOP3.LUT P0, RZ, R0, 0xff, RZ, 0xc0, !PT ;  /* 0x000000ff00ff7812 */ /* 0x000fda000780c0ff */
[----:B------:R-:W-:Y:S05]  /*10d0*/  @!P0 EXIT ;  /* 0x000000000000894d */ /* 0x000fea0003800000 */
[----:B------:R-:W-:Y:S01]  /*10e0*/  ULDC UR4, c[0x0][0x28c] ;  /* 0x0000a30000047ab9 */ /* 0x000fe20000000800 */
[----:B------:R-:W-:Y:S01]  /*10f0*/  UMOV UR36, URZ ;  /* 0x0000003f00247c82 */ /* 0x000fe20008000000 */
[----:B------:R-:W-:Y:S01]  /*1100*/  UIADD3 UR4, UR4, 0x3f, URZ ;  /* 0x0000003f04047890 */ /* 0x000fe2000fffe03f */
[----:B------:R-:W-:-:S03]  /*1110*/  UMOV UR37, URZ ;  /* 0x0000003f00257c82 */ /* 0x000fc60008000000 */
[----:B------:R-:W-:-:S04]  /*1120*/  USHF.R.S32.HI UR5, URZ, 0x1f, UR4 ;  /* 0x0000001f3f057899 */ /* 0x000fc80008011404 */
[----:B------:R-:W-:-:S04]  /*1130*/  ULEA.HI UR5, UR5, UR4, URZ, 0x6 ;  /* 0x0000000405057291 */ /* 0x000fc8000f8f303f */
[----:B------:R-:W-:-:S12]  /*1140*/  USHF.R.S32.HI UR43, URZ, 0x6, UR5 ;  /* 0x000000063f2b7899 */ /* 0x000fd80008011405 */
.L_x_540:
[----:B----4-:R-:W4:Y:S01]  /*1150*/  S2R R0, SR_TID.X ;  /* 0x0000000000007919 */ /* 0x010f220000002100 */
[----:B0-----:R-:W0:Y:S01]  /*1160*/  S2UR UR6, SR_CgaCtaId ;  /* 0x00000000000679c3 */ /* 0x001e220000008800 */
[----:B------:R-:W-:Y:S02]  /*1170*/  UMOV UR46, 0x400 ;  /* 0x00000400002e7882 */ /* 0x000fe40000000000 */
[----:B0-----:R-:W-:Y:S01]  /*1180*/  ULEA UR46, UR6, UR46, 0x18 ;  /* 0x0000002e062e7291 */ /* 0x001fe2000f8ec03f */
[----:B----4-:R-:W-:-:S04]  /*1190*/  LOP3.LUT R0, R0, 0x80, RZ, 0xc0, !PT ;  /* 0x0000008000007812 */ /* 0x010fc800078ec0ff */
[----:B------:R-:W-:-:S06]  /*11a0*/  SHF.R.U32.HI R0, RZ, 0x7, R0 ;  /* 0x00000007ff007819 */ /* 0x000fcc0000011600 */
[----:B------:R-:W0:Y:S02]  /*11b0*/  SHFL.IDX PT, R0, R0, RZ, 0x1f ;  /* 0x00001fff00007589 */ /* 0x000e2400000e0000 */
[----:B0-----:R-:W-:-:S13]  /*11c0*/  R2UR UR4, R0 ;  /* 0x00000000000472ca */ /* 0x001fda00000e0000 */
[----:B------:R-:W-:-:S04]  /*11d0*/  ULEA.HI UR5, UR4, UR4, URZ, 0x1 ;  /* 0x0000000404057291 */ /* 0x000fc8000f8f083f */
[----:B------:R-:W-:-:S04]  /*11e0*/  ULOP3.LUT UR5, UR5, 0x7fffe, URZ, 0xc0, !UPT ;  /* 0x0007fffe05057892 */ /* 0x000fc8000f8ec03f */
[----:B------:R-:W-:-:S03]  /*11f0*/  UIADD3 UR5, UR4, -UR5, URZ ;  /* 0x8000000504057290 */ /* 0x000fc6000fffe03f */
[----:B------:R-:W-:Y:S01]  /*1200*/  ULDC UR4, c[0x0][0x28c] ;  /* 0x0000a30000047ab9 */ /* 0x000fe20000000800 */
[----:B------:R-:W-:Y:S01]  /*1210*/  ULEA UR5, UR5, UR46, 0xd ;  /* 0x0000002e05057291 */ /* 0x000fe2000f8e683f */
[----:B------:R-:W-:-:S03]  /*1220*/  ISETP.LT.AND P0, PT, RZ, UR4, PT ;  /* 0x00000004ff007c0c */ /* 0x000fc6000bf01270 */
[----:B------:R-:W-:-:S04]  /*1230*/  UIADD3 UR5, UR5, 0x180, URZ ;  /* 0x0000018005057890 */ /* 0x000fc8000fffe03f */
[----:B------:R-:W-:-:S04]  /*1240*/  USHF.R.U32.HI UR5, URZ, 0x4, UR5 ;  /* 0x000000043f057899 */ /* 0x000fc80008011605 */
[----:B------:R-:W-:Y:S02]  /*1250*/  ULOP3.LUT UR47, UR5, 0x3fff, URZ, 0xc0, !UPT ;  /* 0x00003fff052f7892 */ /* 0x000fe4000f8ec03f */
[----:B-123--:R-:W-:Y:S10]  /*1260*/  @P0 BRA `(.L_x_13) ;  /* 0x0000000000400947 */ /* 0x00eff40003800000 */
[----:B------:R-:W-:Y:S01]  /*1270*/  MOV R0, 0x0 ;  /* 0x0000000000007802 */ /* 0x000fe20000000f00 */
[----:B------:R-:W-:Y:S01]  /*1280*/  ULDC.64 UR4, c[0x4][0x68] ;  /* 0x01001a0000047ab9 */ /* 0x000fe20000000a00 */
[----:B------:R-:W-:Y:S01]  /*1290*/  ULDC.64 UR6, c[0x4][0x8] ;  /* 0x0100020000067ab9 */ /* 0x000fe20000000a00 */
[----:B--2---:R-:W-:Y:S01]  /*12a0*/  MOV R4, UR4 ;  /* 0x0000000400047c02 */ /* 0x004fe20008000f00 */
[----:B------:R0:W2:Y:S01]  /*12b0*/  LDC.64 R14, c[0x4][R0] ;  /* 0x01000000000e7b82 */ /* 0x0000a20000000a00 */
[----:B------:R-:W-:Y:S01]  /*12c0*/  IMAD.U32 R5, RZ, RZ, UR5 ;  /* 0x00000005ff057e24 */ /* 0x000fe2000f8e00ff */
[----:B------:R-:W-:Y:S01]  /*12d0*/  ULDC.64 UR4, c[0x4][0x70] ;  /* 0x01001c0000047ab9 */ /* 0x000fe20000000a00 */
[----:B------:R-:W-:Y:S01]  /*12e0*/  MOV R10, UR6 ;  /* 0x00000006000a7c02 */ /* 0x000fe20008000f00 */
[----:B------:R-:W-:Y:S01]  /*12f0*/  IMAD.U32 R7, RZ, RZ, UR5 ;  /* 0x00000005ff077e24 */ /* 0x000fe2000f8e00ff */
[----:B------:R-:W-:Y:S01]  /*1300*/  MOV R6, UR4 ;  /* 0x0000000400067c02 */ /* 0x000fe20008000f00 */
[----:B------:R-:W-:Y:S01]  /*1310*/  IMAD.U32 R11, RZ, RZ, UR7 ;  /* 0x00000007ff0b7e24 */ /* 0x000fe2000f8e00ff */
[----:B------:R-:W-:Y:S01]  /*1320*/  MOV R8, 0x1e1 ;  /* 0x000001e100087802 */ /* 0x000fe20000000f00 */
[----:B------:R-:W-:Y:S01]  /*1330*/  IMAD.MOV.U32 R12, RZ, RZ, 0x1 ;  /* 0x00000001ff0c7424 */ /* 0x000fe200078e00ff */
[----:B0-----:R-:W-:-:S07]  /*1340*/  MOV R13, RZ ;  /* 0x000000ff000d7202 */ /* 0x001fce0000000f00 */
[----:B------:R-:W-:-:S07]  /*1350*/  LEPC R20, `(.L_x_13) ;  /* 0x000000001014794e */ /* 0x000fce0000000000 */
[----:B-123-5:R-:W-:Y:S05]  /*1360*/  CALL.ABS.NOINC R14 ;  /* 0x000000000e007343 */ /* 0x02efea0003c00000 */
.L_x_13:
[----:B------:R-:W-:-:S06]  /*1370*/  ULOP3.LUT UR4, UR38, 0x1, URZ, 0xfc, !UPT ;  /* 0x0000000126047892 */ /* 0x000fcc000f8efc3f */
[----:B------:R-:W-:-:S05]  /*1380*/  IMAD.U32 R0, RZ, RZ, UR4 ;  /* 0x00000004ff007e24 */ /* 0x000fca000f8e00ff */
[----:B------:R-:W-:-:S13]  /*1390*/  ISETP.NE.AND P0, PT, R0, 0x3, PT ;  /* 0x000000030000780c */ /* 0x000fda0003f05270 */
[----:B------:R-:W-:Y:S05]  /*13a0*/  @!P0 BRA `(.L_x_14) ;  /* 0x0000000000048947 */ /* 0x000fea0003800000 */
[----:B------:R-:W-:Y:S01]  /*13b0*/  BPT.TRAP 0x1 ;  /* 0x000000040000795c */ /* 0x000fe20000300000 */
.L_x_14:
[----:B------:R-:W-:Y:S01]  /*13c0*/  IMAD.U32 R0, RZ, RZ, UR36 ;  /* 0x00000024ff007e24 */ /* 0x000fe2000f8e00ff */
[----:B-1----:R-:W-:-:S04]  /*13d0*/  MOV R3, UR37 ;  /* 0x0000002500037c02 */ /* 0x002fc80008000f00 */
[----:B------:R-:W-:Y:S02]  /*13e0*/  LEA R3, R3, UR46, 0x3 ;  /* 0x0000002e03037c11 */ /* 0x000fe4000f8e18ff */
[----:B------:R-:W-:-:S04]  /*13f0*/  SHF.L.U32 R0, R0, 0x1f, RZ ;  /* 0x0000001f00007819 */ /* 0x000fc800000006ff */
[----:B------:R0:W1:Y:S01]  /*1400*/  SYNCS.PHASECHK.TRANS64.TRYWAIT P1, [R3+URZ], R0 ;  /* 0x00000000030075a7 */ /* 0x000062000802017f */
[----:B------:R-:W-:Y:S05]  /*1410*/  @!P0 BRA `(.L_x_15) ;  /* 0x0000000000048947 */ /* 0x000fea0003800000 */
[----:B------:R-:W-:Y:S01]  /*1420*/  BPT.TRAP 0x1 ;  /* 0x000000040000795c */ /* 0x000fe20000300000 */
.L_x_15:
[----:B-1----:R-:W-:Y:S05]  /*1430*/  @P1 BRA `(.L_x_16) ;  /* 0x0000000000081947 */ /* 0x002fea0003800000 */
[----:B------:R-:W1:Y:S02]  /*1440*/  SYNCS.PHASECHK.TRANS64.TRYWAIT P1, [R3+URZ], R0 ;  /* 0x00000000030075a7 */ /* 0x000e64000802017f */
[----:B-1----:R-:W-:Y:S05]  /*1450*/  @!P1 BRA `(.L_x_17) ;  /* 0x000001f000c09947 */ /* 0x002fea0003800000 */
.L_x_16:
[----:B------:R-:W-:-:S04]  /*1460*/  UISETP.LT.AND UP0, UPT, UR43, 0x1, UPT ;  /* 0x000000012b00788c */ /* 0x000fc8000bf01270 */
[----:B------:R-:W-:-:S04]  /*1470*/  USEL UR4, UR43, 0x1, UP0 ;  /* 0x000000012b047887 */ /* 0x000fc80008000000 */
[----:B------:R-:W-:-:S06]  /*1480*/  UIADD3 UR4, UR43, -UR4, URZ ;  /* 0x800000042b047290 */ /* 0x000fcc000fffe03f */
[----:B01----:R-:W-:Y:S01]  /*1490*/  MOV R0, UR4 ;  /* 0x0000000400007c02 */ /* 0x003fe20008000f00 */
[----:B------:R-:W-:Y:S05]  /*14a0*/  WARPSYNC.ALL ;  /* 0x0000000000007948 */ /* 0x000fea0003800000 */
[----:B------:R-:W-:Y:S01]  /*14b0*/  ISETP.GE.AND P1, PT, R0, 0x1, PT ;  /* 0x000000010000780c */ /* 0x000fe20003f26270 */
[----:B------:R-:W-:Y:S01]  /*14c0*/  UIADD3 UR46, UR46, 0x60180, URZ ;  /* 0x000601802e2e7890 */ /* 0x000fe2000fffe03f */
[----:B------:R-:W-:Y:S01]  /*14d0*/  WARPGROUP.ARRIVE ;  /* 0x00000000000079c5 */ /* 0x000fe20000000000 */
[----:B------:R-:W-:Y:S01]  /*14e0*/  ULOP3.LUT UR4, UR47, 0x10000, URZ, 0xfc, !UPT ;  /* 0x000100002f047892 */ /* 0x000fe2000f8efc3f */
[----:B-----5:R0:W-:Y:S01]  /*14f0*/  STL [R1+0x2c4], R16 ;  /* 0x0002c41001007387 */ /* 0x0201e20000100800 */
[----:B------:R-:W-:-:S02]  /*1500*/  USHF.R.U32.HI UR46, URZ, 0x4, UR46 ;  /* 0x000000043f2e7899 */ /* 0x000fc4000801162e */
[----:B------:R-:W-:Y:S01]  /*1510*/  ULEA UR8, UR37, UR4, 0xc ;  /* 0x0000000425087291 */ /* 0x000fe2000f8e603f */
[----:B------:R1:W-:Y:S01]  /*1520*/  STL [R1+0x2c0], R2 ;  /* 0x0002c00201007387 */ /* 0x0003e20000100800 */
[----:B------:R-:W-:Y:S01]  /*1530*/  ULOP3.LUT UR5, UR46, 0x3fff, URZ, 0xc0, !UPT ;  /* 0x00003fff2e057892 */ /* 0x000fe2000f8ec03f */
[----:B------:R-:W-:Y:S01]  /*1540*/  UMOV UR9, 0x40000040 ;  /* 0x4000004000097882 */ /* 0x000fe20000000000 */
[----:B------:R-:W-:Y:S02]  /*1550*/  UMOV UR11, 0x40000040 ;  /* 0x40000040000b7882 */ /* 0x000fe40000000000 */
[----:B------:R-:W-:Y:S01]  /*1560*/  ULOP3.LUT UR5, UR5, 0x10000, URZ, 0xfc, !UPT ;  /* 0x0001000005057892 */ /* 0x000fe2000f8efc3f */
[----:B------:R4:W-:Y:S01]  /*1570*/  STL [R1+0x2bc], R0 ;  /* 0x0002bc0001007387 */ /* 0x0009e20000100800 */
[----:B------:R-:W-:Y:S02]  /*1580*/  UIADD3 UR12, UR8, 0x400, URZ ;  /* 0x00000400080c7890 */ /* 0x000fe4000fffe03f */
[----:B------:R-:W-:Y:S01]  /*1590*/  ULEA UR6, UR37, UR5, 0xc ;  /* 0x0000000525067291 */ /* 0x000fe2000f8e603f */
[----:B------:R-:W-:Y:S01]  /*15a0*/  UMOV UR15, UR11 ;  /* 0x0000000b000f7c82 */ /* 0x000fe20008000000 */
[----:B------:R-:W-:-:S05]  /*15b0*/  UMOV UR13, 0x40000040 ;  /* 0x40000040000d7882 */ /* 0x000fca0000000000 */
[----:B------:R-:W-:Y:S02]  /*15c0*/  UMOV UR10, UR6 ;  /* 0x00000006000a7c82 */ /* 0x000fe40008000000 */
[----:B------:R-:W-:Y:S01]  /*15d0*/  HGMMA.64x256x8.F32.TF32 R24, gdesc[UR8], RZ, !UPT, gsb0 ;  /* 0x07e00000081879f0 */ /* 0x000fe2000c0028ff */
[----:B------:R-:W-:Y:S02]  /*15e0*/  UMOV UR14, UR10 ;  /* 0x0000000a000e7c82 */ /* 0x000fe40008000000 */
[----:B------:R-:W-:Y:S02]  /*15f0*/  WARPGROUP.DEPBAR.LE gsb0, 0x0 ;  /* 0x00008000000079c5 */ /* 0x000fe40000010000 */
[----:B------:R-:W-:Y:S01]  /*1600*/  STL.64 [R1], R24 ;  /* 0x0000001801007387 */ /* 0x000fe20000100a00 */
[----:B------:R-:W-:Y:S01]  /*1610*/  IMAD.MOV.U32 R235, RZ, RZ, R46 ;  /* 0x000000ffffeb7224 */ /* 0x000fe200078e002e */
[----:B------:R-:W-:Y:S01]  /*1620*/  MOV R234, R47 ;  /* 0x0000002f00ea7202 */ /* 0x000fe20000000f00 */
[----:B------:R-:W-:Y:S01]  /*1630*/  IMAD.MOV.U32 R233, RZ, RZ, R48 ;  /* 0x000000ffffe97224 */ /* 0x000fe200078e0030 */
[----:B------:R-:W-:Y:S01]  /*1640*/  STL.64 [R1+0x8], R26 ;  /* 0x0000081a01007387 */ /* 0x000fe20000100a00 */
[----:B------:R-:W-:Y:S01]  /*1650*/  MOV R232, R49 ;  /* 0x0000003100e87202 */ /* 0x000fe20000000f00 */
[----:B------:R-:W-:Y:S01]  /*1660*/  IMAD.MOV.U32 R231, RZ, RZ, R50 ;  /* 0x000000ffffe77224 */ /* 0x000fe200078e0032 */
[----:B------:R-:W-:Y:S01]  /*1670*/  MOV R230, R51 ;  /* 0x0000003300e67202 */ /* 0x000fe20000000f00 */
[----:B------:R-:W-:Y:S01]  /*1680*/  STL.64 [R1+0x10], R28 ;  /* 0x0000101c01007387 */ /* 0x000fe20000100a00 */
        /* <DEDUP_REMOVED lines=90> */
[----:B---3--:R-:W-:Y:S01]  /*1c30*/  MOV R17, R135 ;  /* 0x0000008700117202 */ /* 0x008fe20000000f00 */
[----:B0-----:R-:W-:Y:S01]  /*1c40*/  IMAD.MOV.U32 R16, RZ, RZ, R136 ;  /* 0x000000ffff107224 */ /* 0x001fe200078e0088 */
        /* <DEDUP_REMOVED lines=10> */
[----:B--2---:R-:W-:Y:S01]  /*1cf0*/  MOV R5, R147 ;  /* 0x0000009300057202 */ /* 0x004fe20000000f00 */
[----:B------:R-:W-:Y:S01]  /*1d00*/  IMAD.MOV.U32 R4, RZ, RZ, R148 ;  /* 0x000000ffff047224 */ /* 0x000fe200078e0094 */
[----:B------:R-:W-:Y:S01]  /*1d10*/  MOV R3, R149 ;  /* 0x0000009500037202 */ /* 0x000fe20000000f00 */
[----:B-1----:R-:W-:Y:S01]  /*1d20*/  IMAD.MOV.U32 R2, RZ, RZ, R150 ;  /* 0x000000ffff027224 */ /* 0x002fe200078e0096 */
[----:B------:R0:W-:Y:S01]  /*1d30*/  STL.64 [R1+0x50], R44 ;  /* 0x0000502c01007387 */ /* 0x0001e20000100a00 */
[----:B----4-:R-:W-:-:S03]  /*1d40*/  MOV R0, R151 ;  /* 0x0000009700007202 */ /* 0x010fc60000000f00 */
[----:B------:R-:W-:Y:S01]  /*1d50*/  STL [R1+0xae8], R160 ;  /* 0x000ae8a001007387 */ /* 0x000fe20000100800 */
[----:B0-----:R-:W-:-:S06]  /*1d60*/  WARPGROUP.ARRIVE ;  /* 0x00000000000079c5 */ /* 0x001fcc0000000000 */
[----:B------:R-:W-:Y:S03]  /*1d70*/  HGMMA.64x256x8.F32.TF32 R24, gdesc[UR12], RZ, !UPT, gsb0 ;  /* 0x07e000000c1879f0 */ /* 0x000fe6000c0028ff */
[----:B------:R-:W-:Y:S02]  /*1d80*/  WARPGROUP.DEPBAR.LE gsb0, 0x0 ;  /* 0x00008000000079c5 */ /* 0x000fe40000010000 */
[----:B------:R-:W-:Y:S04]  /*1d90*/  STL.64 [R1+0xae0], R150 ;  /* 0x000ae09601007387 */ /* 0x000fe80000100a00 */
        /* <DEDUP_REMOVED lines=20> */
[----:B------:R0:W-:Y:S04]  /*1ee0*/  STL.64 [R1+0xa38], R108 ;  /* 0x000a386c01007387 */ /* 0x0001e80000100a00 */
[----:B0-----:R-:W2:Y:S04]  /*1ef0*/  LDL.LU R108, [R1] ;  /* 0x00000000016c7983 */ /* 0x001ea80000300800 */
[----:B------:R-:W2:Y:S04]  /*1f00*/  LDL.LU R109, [R1+0x4] ;  /* 0x00000400016d7983 */ /* 0x000ea80000300800 */
        /* <DEDUP_REMOVED lines=19> */
[----:B------:R-:W2:Y:S01]  /*2040*/  LDL.LU R129, [R1+0x54] ;  /* 0x0000540001817983 */ /* 0x000ea20000300800 */
        /* <DEDUP_REMOVED lines=46> */
[----:B------:R-:W-:-:S02]  /*2330*/  UIADD3 UR12, UR8, 0x2, URZ ;  /* 0x00000002080c7890 */ /* 0x000fc4000fffe03f */
[----:B------:R-:W-:Y:S01]  /*2340*/  UIADD3 UR14, UR6, 0x2, URZ ;  /* 0x00000002060e7890 */ /* 0x000fe2000fffe03f */
[----:B------:R-:W-:Y:S01]  /*2350*/  UMOV UR13, 0x40000040 ;  /* 0x40000040000d7882 */ /* 0x000fe20000000000 */
[----:B------:R-:W-:Y:S01]  /*2360*/  UMOV UR15, 0x40000040 ;  /* 0x40000040000f7882 */ /* 0x000fe20000000000 */
[----:B--2---:R-:W-:-:S06]  /*2370*/  WARPGROUP.ARRIVE ;  /* 0x00000000000079c5 */ /* 0x004fcc0000000000 */
[----:B------:R-:W-:Y:S03]  /*2380*/  HGMMA.64x256x8.F32.TF32 R108, gdesc[UR12], R108, gsb0 ;  /* 0x07e000000c6c79f0 */ /* 0x000fe6000800286c */
[----:B------:R-:W-:Y:S02]  /*2390*/  WARPGROUP.DEPBAR.LE gsb0, 0x0 ;  /* 0x00008000000079c5 */ /* 0x000fe40000010000 */
[----:B------:R-:W-:Y:S04]  /*23a0*/  STL.64 [R1], R108 ;  /* 0x0000006c01007387 */ /* 0x000fe80000100a00 */
        /* <DEDUP_REMOVED lines=63> */
[----:B0-----:R-:W2:Y:S04]  /*27a0*/  LDL.LU R160, [R1+0xae8] ;  /* 0x000ae80001a07983 */ /* 0x001ea80000300800 */
[----:B------:R-:W3:Y:S04]  /*27b0*/  LDL.LU.64 R150, [R1+0xae0] ;  /* 0x000ae00001967983 */ /* 0x000ee80000300a00 */
        /* <DEDUP_REMOVED lines=20> */
[----:B------:R-:W3:Y:S01]  /*2900*/  LDL.LU.64 R108, [R1+0xa38] ;  /* 0x000a3800016c7983 */ /* 0x000ee20000300a00 */
[----:B------:R-:W-:Y:S01]  /*2910*/  UIADD3 UR12, UR8, 0x402, URZ ;  /* 0x00000402080c7890 */ /* 0x000fe2000fffe03f */
[----:B------:R-:W-:Y:S01]  /*2920*/  UMOV UR13, 0x40000040 ;  /* 0x40000040000d7882 */ /* 0x000fe20000000000 */
[----:B---3--:R-:W-:-:S07]  /*2930*/  WARPGROUP.ARRIVE ;  /* 0x00000000000079c5 */ /* 0x008fce0000000000 */
[----:B------:R-:W-:Y:S03]  /*2940*/  HGMMA.64x256x8.F32.TF32 R24, gdesc[UR12], R24, gsb0 ;  /* 0x07e000000c1879f0 */ /* 0x000fe60008002818 */
        /* <DEDUP_REMOVED lines=65> */
[----:B0-----:R-:W3:Y:S04]  /*2d60*/  LDL.LU.64 R24, [R1] ;  /* 0x0000000001187983 */ /* 0x001ee80000300a00 */
        /* <DEDUP_REMOVED lines=63> */
[----:B------:R-:W-:-:S02]  /*3160*/  UIADD3 UR12, UR8, 0x4, URZ ;  /* 0x00000004080c7890 */ /* 0x000fc4000fffe03f */
[----:B------:R-:W-:Y:S01]  /*3170*/  UIADD3 UR14, UR6, 0x4, URZ ;  /* 0x00000004060e7890 */ /* 0x000fe2000fffe03f */
[----:B------:R-:W-:Y:S01]  /*3180*/  UMOV UR13, 0x40000040 ;  /* 0x40000040000d7882 */ /* 0x000fe20000000000 */
[----:B------:R-:W-:Y:S01]  /*3190*/  UMOV UR15, 0x40000040 ;  /* 0x40000040000f7882 */ /* 0x000fe20000000000 */
[----:B---3--:R-:W-:-:S06]  /*31a0*/  WARPGROUP.ARRIVE ;  /* 0x00000000000079c5 */ /* 0x008fcc0000000000 */
[----:B------:R-:W-:Y:S03]  /*31b0*/  HGMMA.64x256x8.F32.TF32 R24, gdesc[UR12], R24, gsb0 ;  /* 0x07e000000c1879f0 */ /* 0x000fe60008002818 */
        /* <DEDUP_REMOVED lines=41> */
[----:B------:R0:W-:Y:S01]  /*3450*/  STL.64 [R1+0x50], R44 ;  /* 0x0000502c01007387 */ /* 0x0001e20000100a00 */
[----:B------:R-:W-:Y:S01]  /*3460*/  IMAD.MOV.U32 R204, RZ, RZ, R120 ;  /* 0x000000ffffcc7224 */ /* 0x000fe200078e0078 */
[----:B------:R-:W-:Y:S01]  /*3470*/  MOV R205, R121 ;  /* 0x0000007900cd7202 */ /* 0x000fe20000000f00 */
[----:B------:R-:W-:Y:S01]  /*3480*/  IMAD.MOV.U32 R202, RZ, RZ, R118 ;  /* 0x000000ffffca7224 */ /* 0x000fe200078e0076 */
[----:B------:R-:W3:Y:S01]  /*3490*/  LDL.LU.64 R150, [R1+0xa30] ;  /* 0x000a300001967983 */ /* 0x000ee20000300a00 */
[----:B------:R-:W-:Y:S01]  /*34a0*/  MOV R203, R119 ;  /* 0x0000007700cb7202 */ /* 0x000fe20000000f00 */
[----:B------:R-:W-:Y:S01]  /*34b0*/  IMAD.MOV.U32 R200, RZ, RZ, R116 ;  /* 0x000000ffffc87224 */ /* 0x000fe200078e0074 */
[----:B------:R-:W-:Y:S01]  /*34c0*/  MOV R201, R117 ;  /* 0x0000007500c97202 */ /* 0x000fe20000000f00 */
[----:B------:R-:W3:Y:S01]  /*34d0*/  LDL.LU.64 R148, [R1+0xa28] ;  /* 0x000a280001947983 */ /* 0x000ee20000300a00 */
        /* <DEDUP_REMOVED lines=92> */
[----:B------:R-:W-:-:S03]  /*3aa0*/  MOV R234, R47 ;  /* 0x0000002f00ea7202 */ /* 0x000fc60000000f00 */
        /* <DEDUP_REMOVED lines=28> */
[----:B0-----:R-:W3:Y:S04]  /*3c70*/  LDL.LU.64 R44, [R1+0x888] ;  /* 0x00088800012c7983 */ /* 0x001ee80000300a00 */
        /* <DEDUP_REMOVED lines=11> */
[----:B------:R-:W-:-:S02]  /*3d30*/  UMOV UR13, 0x40000040 ;  /* 0x40000040000d7882 */ /* 0x000fc40000000000 */
[----:B--2---:R-:W-:Y:S01]  /*3d40*/  STL [R1+0x830], R160 ;  /* 0x000830a001007387 */ /* 0x004fe20000100800 */
[----:B---3--:R-:W-:-:S06]  /*3d50*/  WARPGROUP.ARRIVE ;  /* 0x00000000000079c5 */ /* 0x008fcc0000000000 */
        /* <DEDUP_REMOVED lines=332> */
[----:B------:R-:W-:Y:S01]  /*5220*/  STL.64 [R1+0x30], R36 ;  /* 0x0000302401007387 */ /* 0x000fe20000100a00 */
[----:B------:R-:W-:-:S03]  /*5230*/  IMAD.MOV.U32 R2, RZ, RZ, R150 ;  /* 0x000000ffff027224 */ /* 0x000fc600078e0096 */
[----:B------:R-:W-:Y:S01]  /*5240*/  STL.64 [R1+0x38], R38 ;  /* 0x0000382601007387 */ /* 0x000fe20000100a00 */
[----:B------:R-:W-:-:S03]  /*5250*/  MOV R0, R151 ;  /* 0x0000009700007202 */ /* 0x000fc60000000f00 */
[----:B------:R-:W-:Y:S01]  /*5260*/  STL.64 [R1+0x40], R40 ;  /* 0x0000402801007387 */ /* 0x000fe20000100a00 */
[----:B------:R-:W-:Y:S01]  /*5270*/  IMAD.MOV.U32 R4, RZ, RZ, R148 ;  /* 0x000000ffff047224 */ /* 0x000fe200078e0094 */
[----:B------:R-:W-:Y:S02]  /*5280*/  MOV R3, R149 ;  /* 0x0000009500037202 */ /* 0x000fe40000000f00 */
[----:B------:R-:W-:Y:S01]  /*5290*/  STL.64 [R1+0x48], R42 ;  /* 0x0000482a01007387 */ /* 0x000fe20000100a00 */
[----:B------:R-:W-:Y:S01]  /*52a0*/  IMAD.MOV.U32 R6, RZ, RZ, R146 ;  /* 0x000000ffff067224 */ /* 0x000fe200078e0092 */
[----:B------:R-:W-:Y:S02]  /*52b0*/  MOV R5, R147 ;  /* 0x0000009300057202 */ /* 0x000fe40000000f00 */
[----:B------:R0:W-:Y:S01]  /*52c0*/  STL.64 [R1+0x50], R44 ;  /* 0x0000502c01007387 */ /* 0x0001e20000100a00 */
[----:B------:R-:W-:Y:S01]  /*52d0*/  IMAD.MOV.U32 R8, RZ, RZ, R144 ;  /* 0x000000ffff087224 */ /* 0x000fe200078e0090 */
[----:B------:R-:W-:-:S02]  /*52e0*/  MOV R7, R145 ;  /* 0x0000009100077202 */ /* 0x000fc40000000f00 */
[----:B------:R-:W3:Y:S01]  /*52f0*/  LDL.LU.64 R150, [R1+0x778] ;  /* 0x0007780001967983 */ /* 0x000ee20000300a00 */
[----:B------:R-:W-:Y:S01]  /*5300*/  IMAD.MOV.U32 R10, RZ, RZ, R142 ;  /* 0x000000ffff0a7224 */ /* 0x000fe200078e008e */
[----:B------:R-:W-:Y:S02]  /*5310*/  MOV R9, R143 ;  /* 0x0000008f00097202 */ /* 0x000fe40000000f00 */
[----:B------:R-:W3:Y:S01]  /*5320*/  LDL.LU.64 R148, [R1+0x770] ;  /* 0x0007700001947983 */ /* 0x000ee20000300a00 */
[----:B------:R-:W-:Y:S01]  /*5330*/  IMAD.MOV.U32 R12, RZ, RZ, R140 ;  /* 0x000000ffff0c7224 */ /* 0x000fe200078e008c */
[----:B------:R-:W-:Y:S02]  /*5340*/  MOV R11, R141 ;  /* 0x0000008d000b7202 */ /* 0x000fe40000000f00 */
[----:B------:R-:W3:Y:S01]  /*5350*/  LDL.LU.64 R146, [R1+0x768] ;  /* 0x0007680001927983 */ /* 0x000ee20000300a00 */
        /* <DEDUP_REMOVED lines=758> */
[----:B------:R-:W-:Y:S01]  /*82c0*/  UIADD3 UR12, UR8, 0x806, URZ ;  /* 0x00000806080c7890 */ /* 0x000fe2000fffe03f */
[----:B------:R-:W-:Y:S01]  /*82d0*/  IMAD.MOV.U32 R235, RZ, RZ, R3 ;  /* 0x000000ffffeb7224 */ /* 0x000fe200078e0003 */
[----:B------:R-:W-:Y:S01]  /*82e0*/  UIADD3 UR14, UR6, 0x806, URZ ;  /* 0x00000806060e7890 */ /* 0x000fe2000fffe03f */
[----:B------:R0:W5:Y:S01]  /*82f0*/  LDL.LU R16, [R1+0x2c4] ;  /* 0x0002c40001107983 */ /* 0x0001620000300800 */
[----:B------:R-:W-:Y:S01]  /*8300*/  UMOV UR13, 0x40000040 ;  /* 0x40000040000d7882 */ /* 0x000fe20000000000 */
[----:B------:R-:W-:-:S02]  /*8310*/  UMOV UR15, 0x40000040 ;  /* 0x40000040000f7882 */ /* 0x000fc40000000000 */
[----:B------:R0:W5:Y:S04]  /*8320*/  LDL.LU R2, [R1+0x2c0] ;  /* 0x0002c00001027983 */ /* 0x0001680000300800 */
[----:B------:R0:W5:Y:S01]  /*8330*/  LDL.LU R0, [R1+0x2bc] ;  /* 0x0002bc0001007983 */ /* 0x0001620000300800 */
        /* <DEDUP_REMOVED lines=67> */
[----:B-1----:R0:W5:Y:S04]  /*8770*/  LDL.LU R160, [R1+0x2b8] ;  /* 0x0002b80001a07983 */ /* 0x0021680000300800 */
[----:B------:R-:W2:Y:S04]  /*8780*/  LDL.LU.64 R150, [R1+0x2b0] ;  /* 0x0002b00001967983 */ /* 0x000ea80000300a00 */
        /* <DEDUP_REMOVED lines=20> */
[----:B------:R-:W2:Y:S01]  /*88d0*/  LDL.LU.64 R108, [R1+0x208] ;  /* 0x00020800016c7983 */ /* 0x000ea20000300a00 */
[----:B------:R-:W-:Y:S01]  /*88e0*/  UIADD3 UR12, UR8, 0xc06, URZ ;  /* 0x00000c06080c7890 */ /* 0x000fe2000fffe03f */
[----:B------:R-:W-:Y:S01]  /*88f0*/  UMOV UR13, 0x40000040 ;  /* 0x40000040000d7882 */ /* 0x000fe20000000000 */
[----:B--2---:R-:W-:-:S07]  /*8900*/  WARPGROUP.ARRIVE ;  /* 0x00000000000079c5 */ /* 0x004fce0000000000 */
[----:B------:R-:W-:Y:S03]  /*8910*/  HGMMA.64x256x8.F32.TF32 R24, gdesc[UR12], R24, gsb0 ;  /* 0x07e000000c1879f0 */ /* 0x000fe60008002818 */
[----:B------:R-:W-:Y:S02]  /*8920*/  WARPGROUP.DEPBAR.LE gsb0, 0x0 ;  /* 0x00008000000079c5 */ /* 0x000fe40000010000 */
[----:B0-----:R-:W-:Y:S05]  /*8930*/  @!P1 BRA `(.L_x_18) ;  /* 0x0000008000a89947 */ /* 0x001fea0003800000 */
[----:B------:R-:W-:Y:S02]  /*8940*/  UIADD3 UR6, UR37, 0x1, URZ ;  /* 0x0000000125067890 */ /* 0x000fe4000fffe03f */
[----:B------:R-:W-:Y:S02]  /*8950*/  UMOV UR7, UR37 ;  /* 0x0000002500077c82 */ /* 0x000fe40008000000 */
[----:B------:R-:W-:-:S04]  /*8960*/  UISETP.NE.AND UP0, UPT, UR6, 0x6, UPT ;  /* 0x000000060600788c */ /* 0x000fc8000bf05270 */
[----:B------:R-:W-:Y:S02]  /*8970*/  USEL UR9, URZ, 0x1, UP0 ;  /* 0x000000013f097887 */ /* 0x000fe40008000000 */
[----:B------:R-:W-:Y:S02]  /*8980*/  USEL UR6, UR6, URZ, UP0 ;  /* 0x0000003f06067287 */ /* 0x000fe40008000000 */
[----:B------:R-:W-:-:S12]  /*8990*/  ULOP3.LUT UR9, UR36, UR9, URZ, 0x3c, !UPT ;  /* 0x0000000924097292 */ /* 0x000fd8000f8e3c3f */
.L_x_25:
[----:B------:R-:W-:Y:S05]  /*89a0*/  @!P0 BRA `(.L_x_19) ;  /* 0x0000000000048947 */ /* 0x000fea0003800000 */
[----:B------:R-:W-:Y:S01]  /*89b0*/  BPT.TRAP 0x1 ;  /* 0x000000040000795c */ /* 0x000fe20000300000 */
.L_x_19:
[----:B------:R-:W0:Y:S01]  /*89c0*/  S2UR UR10, SR_CgaCtaId ;  /* 0x00000000000a79c3 */ /* 0x000e220000008800 */
[----:B------:R-:W-:Y:S01]  /*89d0*/  UMOV UR8, 0x400 ;  /* 0x0000040000087882 */ /* 0x000fe20000000000 */
[----:B------:R-:W-:-:S04]  /*89e0*/  MOV R3, UR9 ;  /* 0x0000000900037c02 */ /* 0x000fc80008000f00 */
[----:B------:R-:W-:Y:S01]  /*89f0*/  SHF.L.U32 R3, R3, 0x1f, RZ ;  /* 0x0000001f03037819 */ /* 0x000fe200000006ff */
[----:B0-----:R-:W-:-:S04]  /*8a00*/  ULEA UR8, UR10, UR8, 0x18 ;  /* 0x000000080a087291 */ /* 0x001fc8000f8ec03f */
[----:B------:R-:W-:-:S09]  /*8a10*/  ULEA UR10, UR6, UR8, 0x3 ;  /* 0x00000008060a7291 */ /* 0x000fd2000f8e183f */
[----:B------:R0:W1:Y:S01]  /*8a20*/  SYNCS.PHASECHK.TRANS64.TRYWAIT P1, [UR10], R3 ;  /* 0x00000003ff0075a7 */ /* 0x000062000802014a */
[----:B------:R-:W-:Y:S05]  /*8a30*/  @!P0 BRA `(.L_x_20) ;  /* 0x0000000000048947 */ /* 0x000fea0003800000 */
[----:B------:R-:W-:Y:S01]  /*8a40*/  BPT.TRAP 0x1 ;  /* 0x000000040000795c */ /* 0x000fe20000300000 */
.L_x_20:
[----:B-1----:R-:W-:Y:S05]  /*8a50*/  @P1 BRA `(.L_x_21) ;  /* 0x0000000000081947 */ /* 0x002fea0003800000 */
[----:B------:R-:W1:Y:S02]  /*8a60*/  SYNCS.PHASECHK.TRANS64.TRYWAIT P1, [UR10], R3 ;  /* 0x00000003ff0075a7 */ /* 0x000e64000802014a */
[----:B-1----:R-:W-:Y:S05]  /*8a70*/  @!P1 BRA `(.L_x_22) ;  /* 0x0000017c004c9947 */ /* 0x002fea0003800000 */
.L_x_21:
        /* <DEDUP_REMOVED lines=64> */
[----:B--2---:R-:W2:Y:S04]  /*8e80*/  LDL.LU.64 R24, [R1] ;  /* 0x0000000001187983 */ /* 0x004ea80000300a00 */
        /* <DEDUP_REMOVED lines=63> */
[----:B------:R-:W-:-:S02]  /*9280*/  ULEA UR10, UR6, UR4, 0xc ;  /* 0x00000004060a7291 */ /* 0x000fc4000f8e603f */
[----:B------:R-:W-:Y:S01]  /*9290*/  ULEA UR11, UR6, UR5, 0xc ;  /* 0x00000005060b7291 */ /* 0x000fe2000f8e603f */
[----:B-----5:R-:W-:Y:S01]  /*92a0*/  STL [R1+0x2c4], R16 ;  /* 0x0002c41001007387 */ /* 0x020fe20000100800 */
[----:B------:R-:W-:Y:S01]  /*92b0*/  UMOV UR13, 0x40000040 ;  /* 0x40000040000d7882 */ /* 0x000fe20000000000 */
[----:B------:R-:W-:Y:S02]  /*92c0*/  UMOV UR15, 0x40000040 ;  /* 0x40000040000f7882 */ /* 0x000fe40000000000 */
[----:B------:R-:W-:Y:S01]  /*92d0*/  UMOV UR12, UR10 ;  /* 0x0000000a000c7c82 */ /* 0x000fe20008000000 */
[----:B------:R3:W-:Y:S01]  /*92e0*/  STL [R1+0x2c0], R2 ;  /* 0x0002c00201007387 */ /* 0x0007e20000100800 */
[----:B------:R-:W-:-:S03]  /*92f0*/  UMOV UR14, UR11 ;  /* 0x0000000b000e7c82 */ /* 0x000fc60008000000 */
[----:B------:R4:W-:Y:S01]  /*9300*/  STL [R1+0x2bc], R0 ;  /* 0x0002bc0001007387 */ /* 0x0009e20000100800 */
[----:B--2---:R-:W-:-:S06]  /*9310*/  WARPGROUP.ARRIVE ;  /* 0x00000000000079c5 */ /* 0x004fcc0000000000 */
[----:B------:R-:W-:Y:S03]  /*9320*/  HGMMA.64x256x8.F32.TF32 R24, gdesc[UR12], R24, gsb0 ;  /* 0x07e000000c1879f0 */ /* 0x000fe60008002818 */
[----:B------:R-:W-:Y:S02]  /*9330*/  WARPGROUP.DEPBAR.LE gsb0, 0x0 ;  /* 0x00008000000079c5 */ /* 0x000fe40000010000 */
[----:B------:R-:W-:Y:S01]  /*9340*/  STL.64 [R1], R24 ;  /* 0x0000001801007387 */ /* 0x000fe20000100a00 */
[----:B---3--:R-:W-:Y:S01]  /*9350*/  IMAD.MOV.U32 R2, RZ, RZ, R150 ;  /* 0x000000ffff027224 */ /* 0x008fe200078e0096 */
[----:B----4-:R-:W-:Y:S01]  /*9360*/  MOV R0, R151 ;  /* 0x0000009700007202 */ /* 0x010fe20000000f00 */
[----:B-1----:R-:W-:Y:S01]  /*9370*/  IMAD.MOV.U32 R4, RZ, RZ, R148 ;  /* 0x000000ffff047224 */ /* 0x002fe200078e0094 */
[----:B------:R-:W-:Y:S01]  /*9380*/  STL.64 [R1+0x8], R26 ;  /* 0x0000081a01007387 */ /* 0x000fe20000100a00 */
[----:B0-----:R-:W-:Y:S01]  /*9390*/  MOV R3, R149 ;  /* 0x0000009500037202 */ /* 0x001fe20000000f00 */
        /* <DEDUP_REMOVED lines=38> */
[----:B------:R-:W2:Y:S01]  /*9600*/  LDL.LU.64 R150, [R1+0xce8] ;  /* 0x000ce80001967983 */ /* 0x000ea20000300a00 */
[----:B------:R-:W-:Y:S01]  /*9610*/  MOV R203, R119 ;  /* 0x0000007700cb7202 */ /* 0x000fe20000000f00 */
[----:B------:R-:W-:Y:S01]  /*9620*/  IMAD.MOV.U32 R200, RZ, RZ, R116 ;  /* 0x000000ffffc87224 */ /* 0x000fe200078e0074 */
[----:B------:R-:W-:Y:S01]  /*9630*/  MOV R201, R117 ;  /* 0x0000007500c97202 */ /* 0x000fe20000000f00 */
[----:B------:R-:W2:Y:S01]  /*9640*/  LDL.LU.64 R148, [R1+0xce0] ;  /* 0x000ce00001947983 */ /* 0x000ea20000300a00 */
        /* <DEDUP_REMOVED lines=92> */
[----:B------:R-:W-:-:S03]  /*9c10*/  MOV R234, R47 ;  /* 0x0000002f00ea7202 */ /* 0x000fc60000000f00 */
        /* <DEDUP_REMOVED lines=28> */
[----:B0-----:R-:W2:Y:S04]  /*9de0*/  LDL.LU.64 R44, [R1+0xb40] ;  /* 0x000b4000012c7983 */ /* 0x001ea80000300a00 */
        /* <DEDUP_REMOVED lines=11> */
[----:B------:R-:W-:-:S02]  /*9ea0*/  UMOV UR13, 0x40000040 ;  /* 0x40000040000d7882 */ /* 0x000fc40000000000 */
[----:B------:R-:W-:Y:S01]  /*9eb0*/  STL [R1+0xae8], R160 ;  /* 0x000ae8a001007387 */ /* 0x000fe20000100800 */
[----:B--2---:R-:W-:-:S06]  /*9ec0*/  WARPGROUP.ARRIVE ;  /* 0x00000000000079c5 */ /* 0x004fcc0000000000 */
        /* <DEDUP_REMOVED lines=1725> */
[----:B------:R-:W-:Y:S01]  /*10aa0*/  BPT.TRAP 0x1 ;  /* 0x000000040000795c */ /* 0x000fe20000300000 */
.L_x_23:
[----:B------:R-:W-:Y:S02]  /*10ab0*/  UISETP.GT.U32.AND UP0, UPT, UR38, 0x1, UPT ;  /* 0x000000012600788c */ /* 0x000fe4000bf04070 */
[----:B------:R-:W-:-:S04]  /*10ac0*/  ULEA UR8, UR7, UR8, 0x3 ;  /* 0x0000000807087291 */ /* 0x000fc8000f8e183f */
[----:B------:R-:W-:Y:S01]  /*10ad0*/  UIADD3 UR8, UR8, 0x30, URZ ;  /* 0x0000003008087890 */ /* 0x000fe2000fffe03f */
[----:B------:R-:W-:-:S03]  /*10ae0*/  PLOP3.LUT P1, PT, PT, PT, UP0, 0x80, 0x0 ;  /* 0x000000000000781c */ /* 0x000fc60003f2f008 */
[----:B------:R-:W-:-:S09]  /*10af0*/  UPRMT UR8, URZ, 0x654, UR8 ;  /* 0x000006543f087896 */ /* 0x000fd20008000008 */
[----:B------:R-:W-:Y:S01]  /*10b00*/  SYNCS.ARRIVE.TRANS64.RED.A1T0 RZ, [UR8], RZ ;  /* 0x000000ffffff79a7 */ /* 0x000fe20008100408 */
[----:B------:R-:W-:Y:S05]  /*10b10*/  @P1 BRA `(.L_x_24) ;  /* 0x0000000000041947 */ /* 0x000fea0003800000 */
[----:B------:R-:W-:Y:S01]  /*10b20*/  BPT.TRAP 0x1 ;  /* 0x000000040000795c */ /* 0x000fe20000300000 */
.L_x_24:
[----:B------:R-:W-:Y:S01]  /*10b30*/  UIADD3 UR6, UR6, 0x1, URZ ;  /* 0x0000000106067890 */ /* 0x000fe2000fffe03f */
[C---:B-----5:R-:W-:Y:S01]  /*10b40*/  ISETP.GT.AND P1, PT, R0.reuse, 0x1, PT ;  /* 0x000000010000780c */ /* 0x060fe20003f24270 */
[----:B------:R-:W-:Y:S01]  /*10b50*/  UIADD3 UR7, UR7, 0x1, URZ ;  /* 0x0000000107077890 */ /* 0x000fe2000fffe03f */
[----:B------:R-:W-:Y:S01]  /*10b60*/  IADD3 R0, R0, -0x1, RZ ;  /* 0xffffffff00007810 */ /* 0x000fe20007ffe0ff */
[----:B------:R-:W-:Y:S02]  /*10b70*/  UISETP.NE.AND UP0, UPT, UR6, 0x6, UPT ;  /* 0x000000060600788c */ /* 0x000fe4000bf05270 */
[----:B------:R-:W-:Y:S02]  /*10b80*/  UISETP.NE.AND UP1, UPT, UR7, 0x6, UPT ;  /* 0x000000060700788c */ /* 0x000fe4000bf25270 */
[----:B------:R-:W-:Y:S02]  /*10b90*/  USEL UR8, URZ, 0x1, UP0 ;  /* 0x000000013f087887 */ /* 0x000fe40008000000 */
[----:B------:R-:W-:-:S02]  /*10ba0*/  USEL UR6, UR6, URZ, UP0 ;  /* 0x0000003f06067287 */ /* 0x000fc40008000000 */
[----:B------:R-:W-:Y:S02]  /*10bb0*/  USEL UR7, UR7, URZ, UP1 ;  /* 0x0000003f07077287 */ /* 0x000fe40008800000 */
[----:B------:R-:W-:Y:S01]  /*10bc0*/  ULOP3.LUT UR9, UR9, UR8, URZ, 0x3c, !UPT ;  /* 0x0000000809097292 */ /* 0x000fe2000f8e3c3f */
[----:B------:R-:W-:Y:S11]  /*10bd0*/  @P1 BRA `(.L_x_25) ;  /* 0xffffff7c00701947 */ /* 0x000ff6000383ffff */
.L_x_18:
[----:B-----5:R-:W0:Y:S02]  /*10be0*/  LDC R0, c[0x0][0x28c] ;  /* 0x0000a300ff007b82 */ /* 0x020e240000000800 */
[----:B0-----:R-:W-:-:S13]  /*10bf0*/  ISETP.GE.AND P1, PT, R0, 0x1, PT ;  /* 0x000000010000780c */ /* 0x001fda0003f26270 */
[----:B------:R-:W-:Y:S05]  /*10c00*/  @!P1 BRA `(.L_x_26) ;  /* 0x00000000004c9947 */ /* 0x000fea0003800000 */
[----:B------:R-:W-:Y:S05]  /*10c10*/  @!P0 BRA `(.L_x_27) ;  /* 0x0000000000048947 */ /* 0x000fea0003800000 */
[----:B------:R-:W-:Y:S01]  /*10c20*/  BPT.TRAP 0x1 ;  /* 0x000000040000795c */ /* 0x000fe20000300000 */
.L_x_27:
[----:B------:R-:W0:Y:S01]  /*10c30*/  S2UR UR7, SR_CgaCtaId ;  /* 0x00000000000779c3 */ /* 0x000e220000008800 */
[----:B------:R-:W-:-:S04]  /*10c40*/  UISETP.LT.AND UP0, UPT, UR43, 0x1, UPT ;  /* 0x000000012b00788c */ /* 0x000fc8000bf01270 */
[----:B------:R-:W-:Y:S02]  /*10c50*/  USEL UR6, UR43, 0x1, UP0 ;  /* 0x000000012b067887 */ /* 0x000fe40008000000 */
[----:B------:R-:W-:Y:S02]  /*10c60*/  UISETP.GT.U32.AND UP0, UPT, UR38, 0x1, UPT ;  /* 0x000000012600788c */ /* 0x000fe4000bf04070 */
[----:B------:R-:W-:-:S04]  /*10c70*/  UIADD3 UR6, UR37, UR43, -UR6 ;  /* 0x0000002b25067290 */ /* 0x000fc8000fffe806 */
[----:B------:R-:W-:Y:S01]  /*10c80*/  UIMAD.WIDE.U32 UR4, UR6, -0x55555555, URZ ;  /* 0xaaaaaaab060478a5 */ /* 0x000fe2000f8e003f */
[----:B------:R-:W-:-:S03]  /*10c90*/  PLOP3.LUT P0, PT, PT, PT, UP0, 0x80, 0x0 ;  /* 0x000000000000781c */ /* 0x000fc60003f0f008 */
[----:B------:R-:W-:-:S03]  /*10ca0*/  USHF.R.U32.HI UR4, URZ, 0x2, UR5 ;  /* 0x000000023f047899 */ /* 0x000fc60008011605 */
[----:B------:R-:W-:Y:S01]  /*10cb0*/  UMOV UR5, 0x400 ;  /* 0x0000040000057882 */ /* 0x000fe20000000000 */
[----:B------:R-:W-:Y:S02]  /*10cc0*/  UIMAD UR6, UR4, -0x6, UR6 ;  /* 0xfffffffa040678a4 */ /* 0x000fe4000f8e0206 */
[----:B0-----:R-:W-:-:S04]  /*10cd0*/  ULEA UR5, UR7, UR5, 0x18 ;  /* 0x0000000507057291 */ /* 0x001fc8000f8ec03f */
[----:B------:R-:W-:-:S04]  /*10ce0*/  ULEA UR6, UR6, UR5, 0x3 ;  /* 0x0000000506067291 */ /* 0x000fc8000f8e183f */
[----:B------:R-:W-:-:S04]  /*10cf0*/  UIADD3 UR6, UR6, 0x30, URZ ;  /* 0x0000003006067890 */ /* 0x000fc8000fffe03f */
[----:B------:R-:W-:-:S09]  /*10d00*/  UPRMT UR6, URZ, 0x654, UR6 ;  /* 0x000006543f067896 */ /* 0x000fd20008000006 */
[----:B------:R-:W-:Y:S01]  /*10d10*/  SYNCS.ARRIVE.TRANS64.RED.A1T0 RZ, [UR6], RZ ;  /* 0x000000ffffff79a7 */ /* 0x000fe20008100406 */
[----:B------:R-:W-:Y:S05]  /*10d20*/  @P0 BRA `(.L_x_26) ;  /* 0x0000000000040947 */ /* 0x000fea0003800000 */
[----:B------:R-:W-:Y:S01]  /*10d30*/  BPT.TRAP 0x1 ;  /* 0x000000040000795c */ /* 0x000fe20000300000 */
.L_x_26:
[----:B------:R-:W0:Y:S01]  /*10d40*/  S2R R8, SR_TID.X ;  /* 0x0000000000087919 */ /* 0x000e220000002100 */
[----:B------:R-:W-:Y:S01]  /*10d50*/  IMAD.MOV.U32 R19, RZ, RZ, 0x6540 ;  /* 0x00006540ff137424 */ /* 0x000fe200078e00ff */
[----:B------:R-:W-:Y:S01]  /*10d60*/  USHF.R.S32.HI UR10, URZ, 0x1f, UR42 ;  /* 0x0000001f3f0a7899 */ /* 0x000fe2000801142a */
[----:B------:R-:W-:Y:S01]  /*10d70*/  LOP3.LUT R4, R160, 0x1, RZ, 0xc0, !PT ;  /* 0x00000001a0047812 */ /* 0x000fe200078ec0ff */
[----:B------:R-:W-:Y:S01]  /*10d80*/  ULDC.64 UR8, c[0x0][0x5d0] ;  /* 0x0001740000087ab9 */ /* 0x000fe20000000a00 */
[----:B------:R-:W-:Y:S01]  /*10d90*/  UIMAD.WIDE UR6, UR40, 0x100, URZ ;  /* 0x00000100280678a5 */ /* 0x000fe2000f8e023f */
[----:B------:R-:W-:Y:S01]  /*10da0*/  MOV R6, UR8 ;  /* 0x0000000800067c02 */ /* 0x000fe20008000f00 */
[----:B------:R-:W-:Y:S01]  /*10db0*/  UIMAD UR4, UR10, UR8, URZ ;  /* 0x000000080a0472a4 */ /* 0x000fe2000f8e023f */
[----:B------:R-:W-:Y:S01]  /*10dc0*/  IMAD.SHL.U32 R3, R4, 0x40, RZ ;  /* 0x0000004004037824 */ /* 0x000fe200078e00ff */
[----:B------:R-:W-:Y:S02]  /*10dd0*/  USHF.L.U32 UR40, UR40, 0x8, URZ ;  /* 0x0000000828287899 */ /* 0x000fe4000800063f */
[----:B------:R-:W-:Y:S01]  /*10de0*/  UIMAD UR4, UR42, UR9, UR4 ;  /* 0x000000092a0472a4 */ /* 0x000fe2000f8e0204 */
[----:B------:R-:W-:Y:S01]  /*10df0*/  ULDC UR8, c[0x0][0x284] ;  /* 0x0000a10000087ab9 */ /* 0x000fe20000000800 */
[----:B------:R-:W-:Y:S01]  /*10e00*/  UIADD3 UR37, UR43, UR37, URZ ;  /* 0x000000252b257290 */ /* 0x000fe2000fffe03f */
[----:B------:R-:W-:Y:S01]  /*10e10*/  MOV R17, UR8 ;  /* 0x0000000800117c02 */ /* 0x000fe20008000f00 */
[----:B------:R-:W-:-:S02]  /*10e20*/  UISETP.GE.U32.AND UP2, UPT, UR43, 0x6, UPT ;  /* 0x000000062b00788c */ /* 0x000fc4000bf46070 */
[----:B------:R-:W-:-:S04]  /*10e30*/  UISETP.GT.U32.AND UP1, UPT, UR37, 0x5, UPT ;  /* 0x000000052500788c */ /* 0x000fc8000bf24070 */
[----:B------:R-:W-:Y:S01]  /*10e40*/  UISETP.LT.U32.AND UP1, UPT, UR43, 0x6, UP1 ;  /* 0x000000062b00788c */ /* 0x000fe20008f21070 */
[----:B0-----:R-:W-:Y:S02]  /*10e50*/  SHF.L.U32 R18, R8, 0x1, RZ ;  /* 0x0000000108127819 */ /* 0x001fe400000006ff */
[----:B------:R-:W-:Y:S02]  /*10e60*/  SHF.R.U32.HI R0, RZ, 0x2, R8 ;  /* 0x00000002ff007819 */ /* 0x000fe40000011608 */
[----:B------:R-:W-:Y:S02]  /*10e70*/  LOP3.LUT R18, R18, 0x6, RZ, 0xc0, !PT ;  /* 0x0000000612127812 */ /* 0x000fe400078ec0ff */
[----:B------:R-:W-:Y:S02]  /*10e80*/  LOP3.LUT R5, R8, 0x60, RZ, 0xc0, !PT ;  /* 0x0000006008057812 */ /* 0x000fe400078ec0ff */
[----:B------:R-:W-:Y:S01]  /*10e90*/  PRMT R18, R18, R19, UR41 ;  /* 0x0000002912127e16 */ /* 0x000fe20008000013 */
[----:B------:R-:W-:Y:S01]  /*10ea0*/  USHF.L.U32 UR41, UR41, 0x8, URZ ;  /* 0x0000000829297899 */ /* 0x000fe2000800063f */
[----:B------:R-:W-:-:S02]  /*10eb0*/  LOP3.LUT R0, R0, 0x7, RZ, 0xc0, !PT ;  /* 0x0000000700007812 */ /* 0x000fc400078ec0ff */
[----:B------:R-:W-:Y:S02]  /*10ec0*/  SHF.R.S32.HI R19, RZ, 0x1f, R18 ;  /* 0x0000001fff137819 */ /* 0x000fe40000011412 */
[----:B------:R-:W-:Y:S02]  /*10ed0*/  SHF.R.U32.HI R5, RZ, 0x1, R5 ;  /* 0x00000001ff057819 */ /* 0x000fe40000011605 */
[----:B------:R-:W-:Y:S01]  /*10ee0*/  LOP3.LUT R3, R3, 0x40, R0, 0xe2, !PT ;  /* 0x0000004003037812 */ /* 0x000fe200078ee200 */
[----:B------:R-:W-:Y:S01]  /*10ef0*/  IMAD.WIDE.U32 R6, R6, UR42, R18 ;  /* 0x0000002a06067c25 */ /* 0x000fe2000f8e0012 */
[----:B------:R-:W-:Y:S02]  /*10f00*/  IADD3 R0, RZ, -R5, -R0 ;  /* 0x80000005ff007210 */ /* 0x000fe40007ffe800 */
[----:B------:R-:W-:Y:S01]  /*10f10*/  LOP3.LUT R3, R3, UR6, R5, 0xfe, !PT ;  /* 0x0000000603037c12 */ /* 0x000fe2000f8efe05 */
[----:B------:R-:W-:Y:S01]  /*10f20*/  VIADD R7, R7, UR4 ;  /* 0x0000000407077c36 */ /* 0x000fe20008000000 */
[----:B------:R-:W-:Y:S01]  /*10f30*/  ULDC UR4, c[0x0][0x288] ;  /* 0x0000a20000047ab9 */ /* 0x000fe20000000800 */
[----:B------:R-:W-:Y:S01]  /*10f40*/  IMAD R0, R4, -0x40, R0 ;  /* 0xffffffc004007824 */ /* 0x000fe200078e0200 */
[----:B------:R-:W-:Y:S01]  /*10f50*/  UISETP.GE.AND UP0, UPT, UR41, UR4, UPT ;  /* 0x000000042900728c */ /* 0x000fe2000bf06270 */
[----:B------:R-:W-:-:S03]  /*10f60*/  IMAD.MOV.U32 R4, RZ, RZ, -0x2 ;  /* 0xfffffffeff047424 */ /* 0x000fc600078e00ff */
[----:B------:R-:W-:Y:S02]  /*10f70*/  UISETP.GE.OR UP0, UPT, UR40, UR8, UP0 ;  /* 0x000000082800728c */ /* 0x000fe40008706670 */
[----:B------:R-:W-:Y:S01]  /*10f80*/  IADD3 R17, R17, -UR40, R0 ;  /* 0x8000002811117c10 */ /* 0x000fe2000fffe000 */
[----:B------:R-:W-:Y:S01]  /*10f90*/  USEL UR8, URZ, 0x1, !UP1 ;  /* 0x000000013f087887 */ /* 0x000fe2000c800000 */
[----:B------:R-:W-:Y:S01]  /*10fa0*/  LOP3.LUT R0, R8, 0x3, RZ, 0xc0, !PT ;  /* 0x0000000308007812 */ /* 0x000fe200078ec0ff */
[----:B------:R-:W-:Y:S01]  /*10fb0*/  UMOV UR40, 0xffffffff ;  /* 0xffffffff00287882 */ /* 0x000fe20000000000 */
[----:B------:R-:W-:Y:S01]  /*10fc0*/  PLOP3.LUT P0, PT, PT, PT, UP0, 0x80, 0x0 ;  /* 0x000000000000781c */ /* 0x000fe20003f0f008 */
[----:B------:R-:W-:Y:S02]  /*10fd0*/  ULOP3.LUT UR36, UR36, UR8, URZ, 0x3c, !UPT ;  /* 0x0000000824247292 */ /* 0x000fe4000f8e3c3f */
[----:B------:R-:W-:Y:S01]  /*10fe0*/  IMAD R0, R0, R4, UR4 ;  /* 0x0000000400007e24 */ /* 0x000fe2000f8e0204 */
[----:B------:R-:W-:-:S04]  /*10ff0*/  UIMAD.WIDE.U32 UR4, UR37, -0x55555555, URZ ;  /* 0xaaaaaaab250478a5 */ /* 0x000fc8000f8e003f */
[----:B------:R-:W-:Y:S01]  /*11000*/  USHF.R.U32.HI UR4, URZ, 0x2, UR5 ;  /* 0x000000023f047899 */ /* 0x000fe20008011605 */
[----:B------:R-:W-:-:S03]  /*11010*/  IADD3 R0, R0, -UR41, RZ ;  /* 0x8000002900007c10 */ /* 0x000fc6000fffe0ff */
[----:B------:R-:W-:Y:S02]  /*11020*/  UIMAD UR37, UR4, -0x6, UR37 ;  /* 0xfffffffa042578a4 */ /* 0x000fe4000f8e0225 */
[----:B------:R-:W-:Y:S01]  /*11030*/  @UP2 ULOP3.LUT UR36, UR36, 0x1, UR4, 0x78, !UPT ;  /* 0x0000000124242892 */ /* 0x000fe2000f8e7804 */
[----:B------:R-:W-:Y:S11]  /*11040*/  @P0 BRA `(.L_x_28) ;  /* 0x000000d4007c0947 */ /* 0x000ff60003800000 */
[----:B------:R-:W-:Y:S01]  /*11050*/  FSETP.NEU.AND P0, PT, R16, RZ, PT ;  /* 0x000000ff1000720b */ /* 0x000fe20003f0d000 */
[----:B------:R-:W-:Y:S01]  /*11060*/  ULDC.64 UR8, c[0x0][0x5c8] ;  /* 0x0001720000087ab9 */ /* 0x000fe20000000a00 */
[----:B------:R-:W-:Y:S01]  /*11070*/  ISETP.GT.AND P3, PT, R17, RZ, PT ;  /* 0x000000ff1100720c */ /* 0x000fe20003f64270 */
[----:B------:R-:W-:Y:S01]  /*11080*/  UIMAD UR4, UR7, UR8, URZ ;  /* 0x00000008070472a4 */ /* 0x000fe2000f8e023f */
[----:B------:R-:W-:Y:S01]  /*11090*/  IMAD.U32 R10, RZ, RZ, UR9 ;  /* 0x00000009ff0a7e24 */ /* 0x000fe2000f8e00ff */
[----:B------:R-:W-:Y:S01]  /*110a0*/  BSSY B0, `(.L_x_28) ;  /* 0x0000d59000007945 */ /* 0x000fe20003800000 */
[----:B------:R-:W-:Y:S01]  /*110b0*/  IMAD.WIDE.U32 R6, R3, UR8, R6 ;  /* 0x0000000803067c25 */ /* 0x000fe2000f8e0006 */
[----:B------:R-:W-:-:S03]  /*110c0*/  ISETP.GT.AND P1, PT, R0, RZ, P3 ;  /* 0x000000ff0000720c */ /* 0x000fc60001f24270 */
[----:B------:R-:W-:-:S05]  /*110d0*/  IMAD R10, R3, R10, UR4 ;  /* 0x00000004030a7e24 */ /* 0x000fca000f8e020a */
[----:B------:R-:W-:Y:S01]  /*110e0*/  IADD3 R10, R7, R10, RZ ;  /* 0x0000000a070a7210 */ /* 0x000fe20007ffe0ff */
[----:B------:R-:W-:Y:S06]  /*110f0*/  @!P0 BRA `(.L_x_29) ;  /* 0x0000009400188947 */ /* 0x000fec0003800000 */
[----:B------:R-:W0:Y:S01]  /*11100*/  LDC.64 R22, c[0x0][0x5b8] ;  /* 0x00016e00ff167b82 */ /* 0x000e220000000a00 */
[----:B------:R-:W2:Y:S01]  /*11110*/  LDL.LU R11, [R1] ;  /* 0x00000000010b7983 */ /* 0x000ea20000300800 */
[----:B------:R-:W-:-:S06]  /*11120*/  ULDC.64 UR4, c[0x0][0x5c0] ;  /* 0x0001700000047ab9 */ /* 0x000fcc0000000a00 */
[----:B------:R-:W1:Y:S08]  /*11130*/  LDC.64 R14, c[0x0][0x5b0] ;  /* 0x00016c00ff0e7b82 */ /* 0x000e700000000a00 */
[----:B------:R-:W3:Y:S01]  /*11140*/  LDC.64 R12, c[0x0][0x5a8] ;  /* 0x00016a00ff0c7b82 */ /* 0x000ee20000000a00 */
[C---:B0-----:R-:W-:Y:S02]  /*11150*/  IMAD R157, R22.reuse, UR10, RZ ;  /* 0x0000000a169d7c24 */ /* 0x041fe4000f8e02ff */
[----:B------:R-:W-:-:S04]  /*11160*/  IMAD.WIDE.U32 R152, R22, UR42, R18 ;  /* 0x0000002a16987c25 */ /* 0x000fc8000f8e0012 */
[----:B------:R-:W-:Y:S01]  /*11170*/  IMAD R157, R23, UR42, R157 ;  /* 0x0000002a179d7c24 */ /* 0x000fe2000f8e029d */
[----:B------:R-:W-:Y:S01]  /*11180*/  MOV R20, R152 ;  /* 0x0000009800147202 */ /* 0x000fe20000000f00 */
[----:B-1----:R-:W-:Y:S02]  /*11190*/  IMAD R156, R14, UR7, RZ ;  /* 0x000000070e9c7c24 */ /* 0x002fe4000f8e02ff */
[----:B------:R-:W-:Y:S02]  /*111a0*/  IMAD.IADD R21, R153, 0x1, R157 ;  /* 0x0000000199157824 */ /* 0x000fe400078e029d */
[C---:B------:R-:W-:Y:S02]  /*111b0*/  IMAD R156, R3.reuse, R15, R156 ;  /* 0x0000000f039c7224 */ /* 0x040fe400078e029c */
[----:B------:R-:W-:-:S04]  /*111c0*/  IMAD.WIDE.U32 R4, R3, R14, R20 ;  /* 0x0000000e03047225 */ /* 0x000fc800078e0014 */
[----:B------:R-:W-:Y:S01]  /*111d0*/  IMAD.IADD R5, R5, 0x1, R156 ;  /* 0x0000000105057824 */ /* 0x000fe200078e029c */
[----:B---3--:R-:W-:-:S04]  /*111e0*/  LEA R8, P0, R4, R12, 0x2 ;  /* 0x0000000c04087211 */ /* 0x008fc800078010ff */
[----:B------:R-:W-:-:S05]  /*111f0*/  LEA.HI.X R9, R4, R13, R5, 0x2, P0 ;  /* 0x0000000d04097211 */ /* 0x000fca00000f1405 */
[----:B------:R-:W3:Y:S01]  /*11200*/  @P1 LDG.E.LTC128B R23, desc[UR44][R8.64] ;  /* 0x0000002c08171981 */ /* 0x000ee2000c1e1920 */
[C---:B------:R-:W-:Y:S01]  /*11210*/  LEA R4, P0, R6.reuse, UR4, 0x2 ;  /* 0x0000000406047c11 */ /* 0x040fe2000f8010ff */
[----:B------:R-:W-:Y:S03]  /*11220*/  BSSY B1, `(.L_x_30) ;  /* 0x000000e000017945 */ /* 0x000fe60003800000 */
[----:B------:R-:W-:Y:S01]  /*11230*/  LEA.HI.X R5, R6, UR5, R10, 0x2, P0 ;  /* 0x0000000506057c11 */ /* 0x000fe200080f140a */
[----:B---3--:R-:W-:-:S04]  /*11240*/  FMUL R6, R23, R16 ;  /* 0x0000001017067220 */ /* 0x008fc80000400000 */
[----:B--2---:R-:W-:-:S05]  /*11250*/  FFMA R6, R11, R2, R6 ;  /* 0x000000020b067223 */ /* 0x004fca0000000006 */
[----:B------:R0:W-:Y:S02]  /*11260*/  @P1 STG.E desc[UR44][R4.64], R6 ;  /* 0x0000000604001986 */ /* 0x0001e4000c10192c */
[----:B0-----:R-:W-:-:S05]  /*11270*/  IMAD.WIDE.U32 R6, R3, R14, R18 ;  /* 0x0000000e03067225 */ /* 0x001fca00078e0012 */
[----:B------:R-:W-:-:S03]  /*11280*/  IADD3 R7, R156, R7, RZ ;  /* 0x000000079c077210 */ /* 0x000fc60007ffe0ff */
[----:B------:R-:W-:-:S04]  /*11290*/  IMAD.WIDE.U32 R6, R22, UR42, R6 ;  /* 0x0000002a16067c25 */ /* 0x000fc8000f8e0006 */
[----:B------:R-:W-:Y:S01]  /*112a0*/  IMAD.IADD R7, R157, 0x1, R7 ;  /* 0x000000019d077824 */ /* 0x000fe200078e0207 */
[----:B------:R-:W-:-:S04]  /*112b0*/  LEA R10, P0, R6, R12, 0x2 ;  /* 0x0000000c060a7211 */ /* 0x000fc800078010ff */
[----:B------:R-:W-:Y:S02]  /*112c0*/  LEA.HI.X R11, R6, R13, R7, 0x2, P0 ;  /* 0x0000000d060b7211 */ /* 0x000fe400000f1407 */
[----:B------:R-:W-:-:S13]  /*112d0*/  ISETP.GT.AND P0, PT, R0, 0x1, P3 ;  /* 0x000000010000780c */ /* 0x000fda0001f04270 */
[----:B------:R-:W-:Y:S05]  /*112e0*/  @!P0 BRA `(.L_x_31) ;  /* 0x0000000000048947 */ /* 0x000fea0003800000 */
[----:B------:R0:W5:Y:S02]  /*112f0*/  LDG.E.LTC128B R23, desc[UR44][R10.64+0x4] ;  /* 0x0000042c0a177981 */ /* 0x000164000c1e1920 */
.L_x_31:
[----:B------:R-:W-:Y:S05]  /*11300*/  BSYNC B1 ;  /* 0x0000000000017941 */ /* 0x000fea0003800000 */
.L_x_30:
[----:B------:R-:W2:Y:S01]  /*11310*/  LDL.LU R7, [R1+0x4] ;  /* 0x0000040001077983 */ /* 0x000ea20000300800 */
[----:B-----5:R-:W-:Y:S01]  /*11320*/  FMUL R6, R23, R16 ;  /* 0x0000001017067220 */ /* 0x020fe20000400000 */
[C---:B------:R-:W-:Y:S02]  /*11330*/  SHF.L.U64.HI R155, R14.reuse, 0x3, R15 ;  /* 0x000000030e9b7819 */ /* 0x040fe4000001020f */
[----:B------:R-:W-:Y:S01]  /*11340*/  SHF.L.U32 R154, R14, 0x3, RZ ;  /* 0x000000030e9a7819 */ /* 0x000fe200000006ff */
[----:B------:R-:W3:Y:S01]  /*11350*/  LDL.LU R159, [R1+0x8] ;  /* 0x00000800019f7983 */ /* 0x000ee20000300800 */
[----:B------:R-:W-:Y:S01]  /*11360*/  ISETP.GT.AND P1, PT, R17, 0x8, PT ;  /* 0x000000081100780c */ /* 0x000fe20003f24270 */
[----:B--2---:R-:W-:-:S05]  /*11370*/  FFMA R6, R7, R2, R6 ;  /* 0x0000000207067223 */ /* 0x004fca0000000006 */
[----:B------:R1:W-:Y:S01]  /*11380*/  @P0 STG.E desc[UR44][R4.64+0x4], R6 ;  /* 0x0000040604000986 */ /* 0x0003e2000c10192c */
[----:B------:R-:W-:Y:S01]  /*11390*/  ISETP.GT.AND P0, PT, R0, RZ, P1 ;  /* 0x000000ff0000720c */ /* 0x000fe20000f04270 */
[----:B-1----:R-:W-:-:S04]  /*113a0*/  IMAD.WIDE.U32 R6, R3, R14, R154 ;  /* 0x0000000e03067225 */ /* 0x002fc800078e009a */
[----:B------:R-:W-:Y:S01]  /*113b0*/  IMAD.IADD R156, R156, 0x1, R7 ;  /* 0x000000019c9c7824 */ /* 0x000fe200078e0207 */
[----:B------:R-:W-:-:S04]  /*113c0*/  IADD3 R7, P2, R152, R6, RZ ;  /* 0x0000000698077210 */ /* 0x000fc80007f5e0ff */
[----:B------:R-:W-:Y:S02]  /*113d0*/  IADD3.X R9, R156, R21, RZ, P2, !PT ;  /* 0x000000159c097210 */ /* 0x000fe400017fe4ff */
[----:B------:R-:W-:-:S04]  /*113e0*/  LEA R8, P2, R7, R12, 0x2 ;  /* 0x0000000c07087211 */ /* 0x000fc800078410ff */
[----:B------:R-:W-:-:S05]  /*113f0*/  LEA.HI.X R9, R7, R13, R9, 0x2, P2 ;  /* 0x0000000d07097211 */ /* 0x000fca00010f1409 */
[----:B------:R1:W2:Y:S01]  /*11400*/  @P0 LDG.E.LTC128B R23, desc[UR44][R8.64] ;  /* 0x0000002c08170981 */ /* 0x0002a2000c1e1920 */
[----:B------:R-:W-:Y:S01]  /*11410*/  IADD3 R6, P2, R18, R6, RZ ;  /* 0x0000000612067210 */ /* 0x000fe20007f5e0ff */
[----:B------:R-:W-:Y:S01]  /*11420*/  IMAD.U32 R158, RZ, RZ, UR8 ;  /* 0x00000008ff9e7e24 */ /* 0x000fe2000f8e00ff */
[----:B------:R-:W-:Y:S01]  /*11430*/  ISETP.GT.AND P4, PT, R0, 0x1, P1 ;  /* 0x000000010000780c */ /* 0x000fe20000f84270 */
[----:B------:R-:W-:Y:S02]  /*11440*/  BSSY B1, `(.L_x_32) ;  /* 0x0000011000017945 */ /* 0x000fe40003800000 */
[----:B------:R-:W-:Y:S01]  /*11450*/  IMAD.X R7, R19, 0x1, R156, P2 ;  /* 0x0000000113077824 */ /* 0x000fe200010e069c */
[----:B------:R-:W-:Y:S02]  /*11460*/  MOV R156, UR9 ;  /* 0x00000009009c7c02 */ /* 0x000fe40008000f00 */
[----:B------:R-:W-:Y:S01]  /*11470*/  SHF.L.U32 R158, R158, 0x5, RZ ;  /* 0x000000059e9e7819 */ /* 0x000fe200000006ff */
[----:B------:R-:W-:-:S05]  /*11480*/  IMAD.WIDE.U32 R6, R22, UR42, R6 ;  /* 0x0000002a16067c25 */ /* 0x000fca000f8e0006 */
[----:B------:R-:W-:Y:S02]  /*11490*/  IADD3 R7, R157, R7, RZ ;  /* 0x000000079d077210 */ /* 0x000fe40007ffe0ff */
[----:B-1----:R-:W-:-:S04]  /*114a0*/  LEA R8, P2, R6, R12, 0x2 ;  /* 0x0000000c06087211 */ /* 0x002fc800078410ff */
[----:B------:R-:W-:Y:S01]  /*114b0*/  LEA.HI.X R9, R6, R13, R7, 0x2, P2 ;  /* 0x0000000d06097211 */ /* 0x000fe200010f1407 */
[----:B------:R-:W-:-:S05]  /*114c0*/  IMAD.U32 R6, RZ, RZ, UR8 ;  /* 0x00000008ff067e24 */ /* 0x000fca000f8e00ff */
[----:B------:R-:W-:Y:S01]  /*114d0*/  SHF.L.U64.HI R156, R6, 0x5, R156 ;  /* 0x00000005069c7819 */ /* 0x000fe2000001029c */
[----:B--2---:R-:W-:-:S04]  /*114e0*/  FMUL R6, R23, R16 ;  /* 0x0000001017067220 */ /* 0x004fc80000400000 */
[----:B---3--:R-:W-:Y:S01]  /*114f0*/  FFMA R159, R159, R2, R6 ;  /* 0x000000029f9f7223 */ /* 0x008fe20000000006 */
[----:B------:R-:W-:-:S05]  /*11500*/  IADD3 R6, P2, R158, R4, RZ ;  /* 0x000000049e067210 */ /* 0x000fca0007f5e0ff */
[----:B------:R-:W-:-:S05]  /*11510*/  IMAD.X R7, R156, 0x1, R5, P2 ;  /* 0x000000019c077824 */ /* 0x000fca00010e0605 */
[----:B------:R1:W-:Y:S01]  /*11520*/  @P0 STG.E desc[UR44][R6.64], R159 ;  /* 0x0000009f06000986 */ /* 0x0003e2000c10192c */
[----:B------:R-:W-:Y:S05]  /*11530*/  @!P4 BRA `(.L_x_33) ;  /* 0x000000000004c947 */ /* 0x000fea0003800000 */
[----:B------:R2:W5:Y:S02]  /*11540*/  LDG.E.LTC128B R23, desc[UR44][R8.64+0x4] ;  /* 0x0000042c08177981 */ /* 0x000564000c1e1920 */
.L_x_33:
[----:B------:R-:W-:Y:S05]  /*11550*/  BSYNC B1 ;  /* 0x0000000000017941 */ /* 0x000fea0003800000 */
.L_x_32:
[----:B------:R-:W3:Y:S01]  /*11560*/  LDL.LU R161, [R1+0xc] ;  /* 0x00000c0001a17983 */ /* 0x000ee20000300800 */
[----:B-1---5:R-:W-:Y:S01]  /*11570*/  FMUL R159, R23, R16 ;  /* 0x00000010179f7220 */ /* 0x022fe20000400000 */
[----:B------:R-:W-:Y:S01]  /*11580*/  ISETP.GT.AND P0, PT, R0, 0x8, P3 ;  /* 0x000000080000780c */ /* 0x000fe20001f04270 */
[----:B------:R-:W-:Y:S02]  /*11590*/  BSSY B1, `(.L_x_34) ;  /* 0x0000005000017945 */ /* 0x000fe40003800000 */
[----:B---3--:R-:W-:-:S05]  /*115a0*/  FFMA R159, R161, R2, R159 ;  /* 0x00000002a19f7223 */ /* 0x008fca000000009f */
[----:B------:R1:W-:Y:S05]  /*115b0*/  @P4 STG.E desc[UR44][R6.64+0x4], R159 ;  /* 0x0000049f06004986 */ /* 0x0003ea000c10192c */
[----:B------:R-:W-:Y:S05]  /*115c0*/  @!P0 BRA `(.L_x_35) ;  /* 0x0000000000048947 */ /* 0x000fea0003800000 */
[----:B------:R3:W5:Y:S02]  /*115d0*/  LDG.E.LTC128B R23, desc[UR44][R10.64+0x20] ;  /* 0x0000202c0a177981 */ /* 0x000764000c1e1920 */
.L_x_35:
[----:B------:R-:W-:Y:S05]  /*115e0*/  BSYNC B1 ;  /* 0x0000000000017941 */ /* 0x000fea0003800000 */
.L_x_34:
[----:B------:R-:W4:Y:S01]  /*115f0*/  LDL.LU R161, [R1+0x10] ;  /* 0x0000100001a17983 */ /* 0x000f220000300800 */
[----:B-1---5:R-:W-:Y:S01]  /*11600*/  FMUL R159, R23, R16 ;  /* 0x00000010179f7220 */ /* 0x022fe20000400000 */
[----:B------:R-:W-:Y:S01]  /*11610*/  ISETP.GT.AND P2, PT, R0, 0x9, P3 ;  /* 0x000000090000780c */ /* 0x000fe20001f44270 */
[----:B------:R-:W-:Y:S02]  /*11620*/  BSSY B1, `(.L_x_36) ;  /* 0x0000005000017945 */ /* 0x000fe40003800000 */
[----:B----4-:R-:W-:-:S05]  /*11630*/  FFMA R159, R161, R2, R159 ;  /* 0x00000002a19f7223 */ /* 0x010fca000000009f */
[----:B------:R1:W-:Y:S05]  /*11640*/  @P0 STG.E desc[UR44][R4.64+0x20], R159 ;  /* 0x0000209f04000986 */ /* 0x0003ea000c10192c */
[----:B------:R-:W-:Y:S05]  /*11650*/  @!P2 BRA `(.L_x_37) ;  /* 0x000000000004a947 */ /* 0x000fea0003800000 */
[----:B------:R4:W5:Y:S02]  /*11660*/  LDG.E.LTC128B R23, desc[UR44][R10.64+0x24] ;  /* 0x0000242c0a177981 */ /* 0x000964000c1e1920 */
.L_x_37:
[----:B------:R-:W-:Y:S05]  /*11670*/  BSYNC B1 ;  /* 0x0000000000017941 */ /* 0x000fea0003800000 */
.L_x_36:
[----:B------:R-:W2:Y:S01]  /*11680*/  LDL.LU R161, [R1+0x14] ;  /* 0x0000140001a17983 */ /* 0x000ea20000300800 */
[----:B-1---5:R-:W-:Y:S01]  /*11690*/  FMUL R159, R23, R16 ;  /* 0x00000010179f7220 */ /* 0x022fe20000400000 */
[----:B------:R-:W-:Y:S01]  /*116a0*/  ISETP.GT.AND P0, PT, R0, 0x8, P1 ;  /* 0x000000080000780c */ /* 0x000fe20000f04270 */
[----:B------:R-:W-:Y:S02]  /*116b0*/  BSSY B1, `(.L_x_38) ;  /* 0x0000005000017945 */ /* 0x000fe40003800000 */
[----:B--2---:R-:W-:-:S05]  /*116c0*/  FFMA R159, R161, R2, R159 ;  /* 0x00000002a19f7223 */ /* 0x004fca000000009f */
[----:B------:R1:W-:Y:S05]  /*116d0*/  @P2 STG.E desc[UR44][R4.64+0x24], R159 ;  /* 0x0000249f04002986 */ /* 0x0003ea000c10192c */
[----:B------:R-:W-:Y:S05]  /*116e0*/  @!P0 BRA `(.L_x_39) ;  /* 0x0000000000048947 */ /* 0x000fea0003800000 */
[----:B------:R2:W5:Y:S02]  /*116f0*/  LDG.E.LTC128B R23, desc[UR44][R8.64+0x20] ;  /* 0x0000202c08177981 */ /* 0x000564000c1e1920 */
.L_x_39:
[----:B------:R-:W-:Y:S05]  /*11700*/  BSYNC B1 ;  /* 0x0000000000017941 */ /* 0x000fea0003800000 */
.L_x_38:
        /* <DEDUP_REMOVED lines=8> */
.L_x_41:
[----:B------:R-:W-:Y:S05]  /*11790*/  BSYNC B1 ;  /* 0x0000000000017941 */ /* 0x000fea0003800000 */
.L_x_40:
        /* <DEDUP_REMOVED lines=8> */
.L_x_43:
[----:B------:R-:W-:Y:S05]  /*11820*/  BSYNC B1 ;  /* 0x0000000000017941 */ /* 0x000fea0003800000 */
.L_x_42:
        /* <DEDUP_REMOVED lines=8> */
.L_x_45:
[----:B------:R-:W-:Y:S05]  /*118b0*/  BSYNC B1 ;  /* 0x0000000000017941 */ /* 0x000fea0003800000 */
.L_x_44:
        /* <DEDUP_REMOVED lines=8> */
.L_x_47:
[----:B------:R-:W-:Y:S05]  /*11940*/  BSYNC B1 ;  /* 0x0000000000017941 */ /* 0x000fea0003800000 */
.L_x_46:
        /* <DEDUP_REMOVED lines=8> */
.L_x_49:
[----:B------:R-:W-:Y:S05]  /*119d0*/  BSYNC B1 ;  /* 0x0000000000017941 */ /* 0x000fea0003800000 */
.L_x_48:
        /* <DEDUP_REMOVED lines=8> */
.L_x_51:
[----:B------:R-:W-:Y:S05]  /*11a60*/  BSYNC B1 ;  /* 0x0000000000017941 */ /* 0x000fea0003800000 */
.L_x_50:
        /* <DEDUP_REMOVED lines=8> */
.L_x_53:
[----:B------:R-:W-:Y:S05]  /*11af0*/  BSYNC B1 ;  /* 0x0000000000017941 */ /* 0x000fea0003800000 */
.L_x_52:
        /* <DEDUP_REMOVED lines=8> */
.L_x_55:
[----:B------:R-:W-:Y:S05]  /*11b80*/  BSYNC B1 ;  /* 0x0000000000017941 */ /* 0x000fea0003800000 */
.L_x_54:
        /* <DEDUP_REMOVED lines=8> */
.L_x_57:
[----:B------:R-:W-:Y:S05]  /*11c10*/  BSYNC B1 ;  /* 0x0000000000017941 */ /* 0x000fea0003800000 */
.L_x_56:
        /* <DEDUP_REMOVED lines=8> */
.L_x_59:
[----:B------:R-:W-:Y:S05]  /*11ca0*/  BSYNC B1 ;  /* 0x0000000000017941 */ /* 0x000fea0003800000 */
.L_x_58:
        /* <DEDUP_REMOVED lines=8> */
.L_x_61:
[----:B------:R-:W-:Y:S05]  /*11d30*/  BSYNC B1 ;  /* 0x0000000000017941 */ /* 0x000fea0003800000 */
.L_x_60:
        /* <DEDUP_REMOVED lines=8> */
.L_x_63:
[----:B------:R-:W-:Y:S05]  /*11dc0*/  BSYNC B1 ;  /* 0x0000000000017941 */ /* 0x000fea0003800000 */
.L_x_62:
        /* <DEDUP_REMOVED lines=8> */
.L_x_65:
[----:B------:R-:W-:Y:S05]  /*11e50*/  BSYNC B1 ;  /* 0x0000000000017941 */ /* 0x000fea0003800000 */
.L_x_64:
        /* <DEDUP_REMOVED lines=8> */
.L_x_67:
[----:B------:R-:W-:Y:S05]  /*11ee0*/  BSYNC B1 ;  /* 0x0000000000017941 */ /* 0x000fea0003800000 */
.L_x_66:
        /* <DEDUP_REMOVED lines=8> */
.L_x_69:
[----:B------:R-:W-:Y:S05]  /*11f70*/  BSYNC B1 ;  /* 0x0000000000017941 */ /* 0x000fea0003800000 */
.L_x_68:
        /* <DEDUP_REMOVED lines=8> */
.L_x_71:
[----:B------:R-:W-:Y:S05]  /*12000*/  BSYNC B1 ;  /* 0x0000000000017941 */ /* 0x000fea0003800000 */
.L_x_70:
        /* <DEDUP_REMOVED lines=8> */
.L_x_73:
[----:B------:R-:W-:Y:S05]  /*12090*/  BSYNC B1 ;  /* 0x0000000000017941 */ /* 0x000fea0003800000 */
.L_x_72:
        /* <DEDUP_REMOVED lines=8> */
.L_x_75:
[----:B------:R-:W-:Y:S05]  /*12120*/  BSYNC B1 ;  /* 0x0000000000017941 */ /* 0x000fea0003800000 */
.L_x_74:
        /* <DEDUP_REMOVED lines=8> */
.L_x_77:
[----:B------:R-:W-:Y:S05]  /*121b0*/  BSYNC B1 ;  /* 0x0000000000017941 */ /* 0x000fea0003800000 */
.L_x_76:
        /* <DEDUP_REMOVED lines=8> */
.L_x_79:
[----:B------:R-:W-:Y:S05]  /*12240*/  BSYNC B1 ;  /* 0x0000000000017941 */ /* 0x000fea0003800000 */
.L_x_78:
        /* <DEDUP_REMOVED lines=8> */
.L_x_81:
[----:B------:R-:W-:Y:S05]  /*122d0*/  BSYNC B1 ;  /* 0x0000000000017941 */ /* 0x000fea0003800000 */
.L_x_80:
        /* <DEDUP_REMOVED lines=8> */
.L_x_83:
[----:B------:R-:W-:Y:S05]  /*12360*/  BSYNC B1 ;  /* 0x0000000000017941 */ /* 0x000fea0003800000 */
.L_x_82:
        /* <DEDUP_REMOVED lines=8> */
.L_x_85:
[----:B------:R-:W-:Y:S05]  /*123f0*/  BSYNC B1 ;  /* 0x0000000000017941 */ /* 0x000fea0003800000 */
.L_x_84:
        /* <DEDUP_REMOVED lines=8> */
.L_x_87:
[----:B------:R-:W-:Y:S05]  /*12480*/  BSYNC B1 ;  /* 0x0000000000017941 */ /* 0x000fea0003800000 */
.L_x_86:
        /* <DEDUP_REMOVED lines=8> */
.L_x_89:
[----:B------:R-:W-:Y:S05]  /*12510*/  BSYNC B1 ;  /* 0x0000000000017941 */ /* 0x000fea0003800000 */
.L_x_88:
        /* <DEDUP_REMOVED lines=8> */
.L_x_91:
[----:B------:R-:W-:Y:S05]  /*125a0*/  BSYNC B1 ;  /* 0x0000000000017941 */ /* 0x000fea0003800000 */
.L_x_90:
        /* <DEDUP_REMOVED lines=8> */
.L_x_93:
[----:B------:R-:W-:Y:S05]  /*12630*/  BSYNC B1 ;  /* 0x0000000000017941 */ /* 0x000fea0003800000 */
.L_x_92:
        /* <DEDUP_REMOVED lines=8> */
.L_x_95:
[----:B------:R-:W-:Y:S05]  /*126c0*/  BSYNC B1 ;  /* 0x0000000000017941 */ /* 0x000fea0003800000 */
.L_x_94:
        /* <DEDUP_REMOVED lines=8> */
.L_x_97:
[----:B------:R-:W-:Y:S05]  /*12750*/  BSYNC B1 ;  /* 0x0000000000017941 */ /* 0x000fea0003800000 */
.L_x_96:
        /* <DEDUP_REMOVED lines=8> */
.L_x_99:
[----:B------:R-:W-:Y:S05]  /*127e0*/  BSYNC B1 ;  /* 0x0000000000017941 */ /* 0x000fea0003800000 */
.L_x_98:
        /* <DEDUP_REMOVED lines=8> */
.L_x_101:
[----:B------:R-:W-:Y:S05]  /*12870*/  BSYNC B1 ;  /* 0x0000000000017941 */ /* 0x000fea0003800000 */
.L_x_100:
        /* <DEDUP_REMOVED lines=8> */
.L_x_103:
[----:B------:R-:W-:Y:S05]  /*12900*/  BSYNC B1 ;  /* 0x0000000000017941 */ /* 0x000fea0003800000 */
.L_x_102:
        /* <DEDUP_REMOVED lines=8> */
.L_x_105:
[----:B------:R-:W-:Y:S05]  /*12990*/  BSYNC B1 ;  /* 0x0000000000017941 */ /* 0x000fea0003800000 */
.L_x_104:
        /* <DEDUP_REMOVED lines=8> */
.L_x_107:
[----:B------:R-:W-:Y:S05]  /*12a20*/  BSYNC B1 ;  /* 0x0000000000017941 */ /* 0x000fea0003800000 */
.L_x_106:
        /* <DEDUP_REMOVED lines=8> */
.L_x_109:
[----:B------:R-:W-:Y:S05]  /*12ab0*/  BSYNC B1 ;  /* 0x0000000000017941 */ /* 0x000fea0003800000 */
.L_x_108:
        /* <DEDUP_REMOVED lines=8> */
.L_x_111:
[----:B------:R-:W-:Y:S05]  /*12b40*/  BSYNC B1 ;  /* 0x0000000000017941 */ /* 0x000fea0003800000 */
.L_x_110:
        /* <DEDUP_REMOVED lines=8> */
.L_x_113:
[----:B------:R-:W-:Y:S05]  /*12bd0*/  BSYNC B1 ;  /* 0x0000000000017941 */ /* 0x000fea0003800000 */
.L_x_112:
        /* <DEDUP_REMOVED lines=8> */
.L_x_115:
[----:B------:R-:W-:Y:S05]  /*12c60*/  BSYNC B1 ;  /* 0x0000000000017941 */ /* 0x000fea0003800000 */
.L_x_114:
        /* <DEDUP_REMOVED lines=8> */
.L_x_117:
[----:B------:R-:W-:Y:S05]  /*12cf0*/  BSYNC B1 ;  /* 0x0000000000017941 */ /* 0x000fea0003800000 */
.L_x_116:
        /* <DEDUP_REMOVED lines=8> */
.L_x_119:
[----:B------:R-:W-:Y:S05]  /*12d80*/  BSYNC B1 ;  /* 0x0000000000017941 */ /* 0x000fea0003800000 */
.L_x_118:
        /* <DEDUP_REMOVED lines=8> */
.L_x_121:
[----:B------:R-:W-:Y:S05]  /*12e10*/  BSYNC B1 ;  /* 0x0000000000017941 */ /* 0x000fea0003800000 */
.L_x_120:
        /* <DEDUP_REMOVED lines=8> */
.L_x_123:
[----:B------:R-:W-:Y:S05]  /*12ea0*/  BSYNC B1 ;  /* 0x0000000000017941 */ /* 0x000fea0003800000 */
.L_x_122:
        /* <DEDUP_REMOVED lines=8> */
.L_x_125:
[----:B------:R-:W-:Y:S05]  /*12f30*/  BSYNC B1 ;  /* 0x0000000000017941 */ /* 0x000fea0003800000 */
.L_x_124:
        /* <DEDUP_REMOVED lines=8> */
.L_x_127:
[----:B------:R-:W-:Y:S05]  /*12fc0*/  BSYNC B1 ;  /* 0x0000000000017941 */ /* 0x000fea0003800000 */
.L_x_126:
        /* <DEDUP_REMOVED lines=8> */
.L_x_129:
[----:B------:R-:W-:Y:S05]  /*13050*/  BSYNC B1 ;  /* 0x0000000000017941 */ /* 0x000fea0003800000 */
.L_x_128:
        /* <DEDUP_REMOVED lines=8> */
.L_x_131:
[----:B------:R-:W-:Y:S05]  /*130e0*/  BSYNC B1 ;  /* 0x0000000000017941 */ /* 0x000fea0003800000 */
.L_x_130:
        /* <DEDUP_REMOVED lines=8> */
.L_x_133:
[----:B------:R-:W-:Y:S05]  /*13170*/  BSYNC B1 ;  /* 0x0000000000017941 */ /* 0x000fea0003800000 */
.L_x_132:
        /* <DEDUP_REMOVED lines=8> */
.L_x_135:
[----:B------:R-:W-:Y:S05]  /*13200*/  BSYNC B1 ;  /* 0x0000000000017941 */ /* 0x000fea0003800000 */
.L_x_134:
        /* <DEDUP_REMOVED lines=8> */
.L_x_137:
[----:B------:R-:W-:Y:S05]  /*13290*/  BSYNC B1 ;  /* 0x0000000000017941 */ /* 0x000fea0003800000 */
.L_x_136:
        /* <DEDUP_REMOVED lines=8> */
.L_x_139:
[----:B------:R-:W-:Y:S05]  /*13320*/  BSYNC B1 ;  /* 0x0000000000017941 */ /* 0x000fea0003800000 */
.L_x_138:
        /* <DEDUP_REMOVED lines=8> */
.L_x_141:
[----:B------:R-:W-:Y:S05]  /*133b0*/  BSYNC B1 ;  /* 0x0000000000017941 */ /* 0x000fea0003800000 */
.L_x_140:
        /* <DEDUP_REMOVED lines=8> */
.L_x_143:
[----:B------:R-:W-:Y:S05]  /*13440*/  BSYNC B1 ;  /* 0x0000000000017941 */ /* 0x000fea0003800000 */
.L_x_142:
        /* <DEDUP_REMOVED lines=8> */
.L_x_145:
[----:B------:R-:W-:Y:S05]  /*134d0*/  BSYNC B1 ;  /* 0x0000000000017941 */ /* 0x000fea0003800000 */
.L_x_144:
        /* <DEDUP_REMOVED lines=8> */
.L_x_147:
[----:B------:R-:W-:Y:S05]  /*13560*/  BSYNC B1 ;  /* 0x0000000000017941 */ /* 0x000fea0003800000 */
.L_x_146:
        /* <DEDUP_REMOVED lines=8> */
.L_x_149:
[----:B------:R-:W-:Y:S05]  /*135f0*/  BSYNC B1 ;  /* 0x0000000000017941 */ /* 0x000fea0003800000 */
.L_x_148:
        /* <DEDUP_REMOVED lines=8> */
.L_x_151:
[----:B------:R-:W-:Y:S05]  /*13680*/  BSYNC B1 ;  /* 0x0000000000017941 */ /* 0x000fea0003800000 */
.L_x_150:
        /* <DEDUP_REMOVED lines=8> */
.L_x_153:
[----:B------:R-:W-:Y:S05]  /*13710*/  BSYNC B1 ;  /* 0x0000000000017941 */ /* 0x000fea0003800000 */
.L_x_152:
        /* <DEDUP_REMOVED lines=8> */
.L_x_155:
[----:B------:R-:W-:Y:S05]  /*137a0*/  BSYNC B1 ;  /* 0x0000000000017941 */ /* 0x000fea0003800000 */
.L_x_154:
        /* <DEDUP_REMOVED lines=8> */
.L_x_157:
[----:B------:R-:W-:Y:S05]  /*13830*/  BSYNC B1 ;  /* 0x0000000000017941 */ /* 0x000fea0003800000 */
.L_x_156:
        /* <DEDUP_REMOVED lines=8> */
.L_x_159:
[----:B------:R-:W-:Y:S05]  /*138c0*/  BSYNC B1 ;  /* 0x0000000000017941 */ /* 0x000fea0003800000 */
.L_x_158:
        /* <DEDUP_REMOVED lines=8> */
.L_x_161:
[----:B------:R-:W-:Y:S05]  /*13950*/  BSYNC B1 ;  /* 0x0000000000017941 */ /* 0x000fea0003800000 */
.L_x_160:
        /* <DEDUP_REMOVED lines=8> */
.L_x_163:
[----:B------:R-:W-:Y:S05]  /*139e0*/  BSYNC B1 ;  /* 0x0000000000017941 */ /* 0x000fea0003800000 */
.L_x_162:
        /* <DEDUP_REMOVED lines=8> */
.L_x_165:
[----:B------:R-:W-:Y:S05]  /*13a70*/  BSYNC B1 ;  /* 0x0000000000017941 */ /* 0x000fea0003800000 */
.L_x_164:
        /* <DEDUP_REMOVED lines=8> */
.L_x_167:
[----:B------:R-:W-:Y:S05]  /*13b00*/  BSYNC B1 ;  /* 0x0000000000017941 */ /* 0x000fea0003800000 */
.L_x_166:
        /* <DEDUP_REMOVED lines=8> */
.L_x_169:
[----:B------:R-:W-:Y:S05]  /*13b90*/  BSYNC B1 ;  /* 0x0000000000017941 */ /* 0x000fea0003800000 */
.L_x_168:
        /* <DEDUP_REMOVED lines=8> */
.L_x_171:
[----:B------:R-:W-:Y:S05]  /*13c20*/  BSYNC B1 ;  /* 0x0000000000017941 */ /* 0x000fea0003800000 */
.L_x_170:
        /* <DEDUP_REMOVED lines=8> */
.L_x_173:
[----:B------:R-:W-:Y:S05]  /*13cb0*/  BSYNC B1 ;  /* 0x0000000000017941 */ /* 0x000fea0003800000 */
.L_x_172:
        /* <DEDUP_REMOVED lines=8> */
.L_x_175:
[----:B------:R-:W-:Y:S05]  /*13d40*/  BSYNC B1 ;  /* 0x0000000000017941 */ /* 0x000fea0003800000 */
.L_x_174:
        /* <DEDUP_REMOVED lines=8> */
.L_x_177:
[----:B------:R-:W-:Y:S05]  /*13dd0*/  BSYNC B1 ;  /* 0x0000000000017941 */ /* 0x000fea0003800000 */
.L_x_176:
        /* <DEDUP_REMOVED lines=8> */
.L_x_179:
[----:B------:R-:W-:Y:S05]  /*13e60*/  BSYNC B1 ;  /* 0x0000000000017941 */ /* 0x000fea0003800000 */
.L_x_178:
        /* <DEDUP_REMOVED lines=8> */
.L_x_181:
[----:B------:R-:W-:Y:S05]  /*13ef0*/  BSYNC B1 ;  /* 0x0000000000017941 */ /* 0x000fea0003800000 */
.L_x_180:
        /* <DEDUP_REMOVED lines=8> */
.L_x_183:
[----:B------:R-:W-:Y:S05]  /*13f80*/  BSYNC B1 ;  /* 0x0000000000017941 */ /* 0x000fea0003800000 */
.L_x_182:
        /* <DEDUP_REMOVED lines=8> */
.L_x_185:
[----:B------:R-:W-:Y:S05]  /*14010*/  BSYNC B1 ;  /* 0x0000000000017941 */ /* 0x000fea0003800000 */
.L_x_184:
        /* <DEDUP_REMOVED lines=8> */
.L_x_187:
[----:B------:R-:W-:Y:S05]  /*140a0*/  BSYNC B1 ;  /* 0x0000000000017941 */ /* 0x000fea0003800000 */
.L_x_186:
        /* <DEDUP_REMOVED lines=8> */
.L_x_189:
[----:B------:R-:W-:Y:S05]  /*14130*/  BSYNC B1 ;  /* 0x0000000000017941 */ /* 0x000fea0003800000 */
.L_x_188:
        /* <DEDUP_REMOVED lines=8> */
.L_x_191:
[----:B------:R-:W-:Y:S05]  /*141c0*/  BSYNC B1 ;  /* 0x0000000000017941 */ /* 0x000fea0003800000 */
.L_x_190:
        /* <DEDUP_REMOVED lines=8> */
.L_x_193:
[----:B------:R-:W-:Y:S05]  /*14250*/  BSYNC B1 ;  /* 0x0000000000017941 */ /* 0x000fea0003800000 */
.L_x_192:
        /* <DEDUP_REMOVED lines=8> */
.L_x_195:
[----:B------:R-:W-:Y:S05]  /*142e0*/  BSYNC B1 ;  /* 0x0000000000017941 */ /* 0x000fea0003800000 */
.L_x_194:
        /* <DEDUP_REMOVED lines=8> */
.L_x_197:
[----:B------:R-:W-:Y:S05]  /*14370*/  BSYNC B1 ;  /* 0x0000000000017941 */ /* 0x000fea0003800000 */
.L_x_196:
        /* <DEDUP_REMOVED lines=8> */
.L_x_199:
[----:B------:R-:W-:Y:S05]  /*14400*/  BSYNC B1 ;  /* 0x0000000000017941 */ /* 0x000fea0003800000 */
.L_x_198:
        /* <DEDUP_REMOVED lines=8> */
.L_x_201:
[----:B------:R-:W-:Y:S05]  /*14490*/  BSYNC B1 ;  /* 0x0000000000017941 */ /* 0x000fea0003800000 */
.L_x_200:
        /* <DEDUP_REMOVED lines=8> */
.L_x_203:
[----:B------:R-:W-:Y:S05]  /*14520*/  BSYNC B1 ;  /* 0x0000000000017941 */ /* 0x000fea0003800000 */
.L_x_202:
        /* <DEDUP_REMOVED lines=8> */
.L_x_205:
[----:B------:R-:W-:Y:S05]  /*145b0*/  BSYNC B1 ;  /* 0x0000000000017941 */ /* 0x000fea0003800000 */
.L_x_204:
        /* <DEDUP_REMOVED lines=8> */
.L_x_207:
[----:B------:R-:W-:Y:S05]  /*14640*/  BSYNC B1 ;  /* 0x0000000000017941 */ /* 0x000fea0003800000 */
.L_x_206:
        /* <DEDUP_REMOVED lines=8> */
.L_x_209:
[----:B------:R-:W-:Y:S05]  /*146d0*/  BSYNC B1 ;  /* 0x0000000000017941 */ /* 0x000fea0003800000 */
.L_x_208:
        /* <DEDUP_REMOVED lines=8> */
.L_x_211:
[----:B------:R-:W-:Y:S05]  /*14760*/  BSYNC B1 ;  /* 0x0000000000017941 */ /* 0x000fea0003800000 */
.L_x_210:
        /* <DEDUP_REMOVED lines=8> */
.L_x_213:
[----:B------:R-:W-:Y:S05]  /*147f0*/  BSYNC B1 ;  /* 0x0000000000017941 */ /* 0x000fea0003800000 */
.L_x_212:
        /* <DEDUP_REMOVED lines=8> */
.L_x_215:
[----:B------:R-:W-:Y:S05]  /*14880*/  BSYNC B1 ;  /* 0x0000000000017941 */ /* 0x000fea0003800000 */
.L_x_214:
        /* <DEDUP_REMOVED lines=8> */
.L_x_217:
[----:B------:R-:W-:Y:S05]  /*14910*/  BSYNC B1 ;  /* 0x0000000000017941 */ /* 0x000fea0003800000 */
.L_x_216:
        /* <DEDUP_REMOVED lines=8> */
.L_x_219:
[----:B------:R-:W-:Y:S05]  /*149a0*/  BSYNC B1 ;  /* 0x0000000000017941 */ /* 0x000fea0003800000 */
.L_x_218:
        /* <DEDUP_REMOVED lines=8> */
.L_x_221:
[----:B------:R-:W-:Y:S05]  /*14a30*/  BSYNC B1 ;  /* 0x0000000000017941 */ /* 0x000fea0003800000 */
.L_x_220:
        /* <DEDUP_REMOVED lines=8> */
.L_x_223:
[----:B------:R-:W-:Y:S05]  /*14ac0*/  BSYNC B1 ;  /* 0x0000000000017941 */ /* 0x000fea0003800000 */
.L_x_222:
        /* <DEDUP_REMOVED lines=8> */
.L_x_225:
[----:B------:R-:W-:Y:S05]  /*14b50*/  BSYNC B1 ;  /* 0x0000000000017941 */ /* 0x000fea0003800000 */
.L_x_224:
        /* <DEDUP_REMOVED lines=8> */
.L_x_227:
[----:B------:R-:W-:Y:S05]  /*14be0*/  BSYNC B1 ;  /* 0x0000000000017941 */ /* 0x000fea0003800000 */
.L_x_226:
        /* <DEDUP_REMOVED lines=8> */
.L_x_229:
[----:B------:R-:W-:Y:S05]  /*14c70*/  BSYNC B1 ;  /* 0x0000000000017941 */ /* 0x000fea0003800000 */
.L_x_228:
        /* <DEDUP_REMOVED lines=8> */
.L_x_231:
[----:B------:R-:W-:Y:S05]  /*14d00*/  BSYNC B1 ;  /* 0x0000000000017941 */ /* 0x000fea0003800000 */
.L_x_230:
        /* <DEDUP_REMOVED lines=8> */
.L_x_233:
[----:B------:R-:W-:Y:S05]  /*14d90*/  BSYNC B1 ;  /* 0x0000000000017941 */ /* 0x000fea0003800000 */
.L_x_232:
        /* <DEDUP_REMOVED lines=8> */
.L_x_235:
[----:B------:R-:W-:Y:S05]  /*14e20*/  BSYNC B1 ;  /* 0x0000000000017941 */ /* 0x000fea0003800000 */
.L_x_234:
        /* <DEDUP_REMOVED lines=8> */
.L_x_237:
[----:B------:R-:W-:Y:S05]  /*14eb0*/  BSYNC B1 ;  /* 0x0000000000017941 */ /* 0x000fea0003800000 */
.L_x_236:
        /* <DEDUP_REMOVED lines=8> */
.L_x_239:
[----:B------:R-:W-:Y:S05]  /*14f40*/  BSYNC B1 ;  /* 0x0000000000017941 */ /* 0x000fea0003800000 */
.L_x_238:
        /* <DEDUP_REMOVED lines=8> */
.L_x_241:
[----:B------:R-:W-:Y:S05]  /*14fd0*/  BSYNC B1 ;  /* 0x0000000000017941 */ /* 0x000fea0003800000 */
.L_x_240:
        /* <DEDUP_REMOVED lines=8> */
.L_x_243:
[----:B------:R-:W-:Y:S05]  /*15060*/  BSYNC B1 ;  /* 0x0000000000017941 */ /* 0x000fea0003800000 */
.L_x_242:
        /* <DEDUP_REMOVED lines=8> */
.L_x_245:
[----:B------:R-:W-:Y:S05]  /*150f0*/  BSYNC B1 ;  /* 0x0000000000017941 */ /* 0x000fea0003800000 */
.L_x_244:
        /* <DEDUP_REMOVED lines=8> */
.L_x_247:
[----:B------:R-:W-:Y:S05]  /*15180*/  BSYNC B1 ;  /* 0x0000000000017941 */ /* 0x000fea0003800000 */
.L_x_246:
        /* <DEDUP_REMOVED lines=8> */
.L_x_249:
[----:B------:R-:W-:Y:S05]  /*15210*/  BSYNC B1 ;  /* 0x0000000000017941 */ /* 0x000fea0003800000 */
.L_x_248:
        /* <DEDUP_REMOVED lines=8> */
.L_x_251:
[----:B------:R-:W-:Y:S05]  /*152a0*/  BSYNC B1 ;  /* 0x0000000000017941 */ /* 0x000fea0003800000 */
.L_x_250:
        /* <DEDUP_REMOVED lines=8> */
.L_x_253:
[----:B------:R-:W-:Y:S05]  /*15330*/  BSYNC B1 ;  /* 0x0000000000017941 */ /* 0x000fea0003800000 */
.L_x_252:
        /* <DEDUP_REMOVED lines=8> */
.L_x_255:
[----:B------:R-:W-:Y:S05]  /*153c0*/  BSYNC B1 ;  /* 0x0000000000017941 */ /* 0x000fea0003800000 */
.L_x_254:
        /* <DEDUP_REMOVED lines=8> */
.L_x_257:
[----:B------:R-:W-:Y:S05]  /*15450*/  BSYNC B1 ;  /* 0x0000000000017941 */ /* 0x000fea0003800000 */
.L_x_256:
        /* <DEDUP_REMOVED lines=8> */
.L_x_259:
[----:B------:R-:W-:Y:S05]  /*154e0*/  BSYNC B1 ;  /* 0x0000000000017941 */ /* 0x000fea0003800000 */
.L_x_258:
        /* <DEDUP_REMOVED lines=8> */
.L_x_261:
[----:B------:R-:W-:Y:S05]  /*15570*/  BSYNC B1 ;  /* 0x0000000000017941 */ /* 0x000fea0003800000 */
.L_x_260:
        /* <DEDUP_REMOVED lines=8> */
.L_x_263:
[----:B------:R-:W-:Y:S05]  /*15600*/  BSYNC B1 ;  /* 0x0000000000017941 */ /* 0x000fea0003800000 */
.L_x_262:
        /* <DEDUP_REMOVED lines=8> */
.L_x_265:
[----:B------:R-:W-:Y:S05]  /*15690*/  BSYNC B1 ;  /* 0x0000000000017941 */ /* 0x000fea0003800000 */
.L_x_264:
        /* <DEDUP_REMOVED lines=8> */
.L_x_267:
[----:B------:R-:W-:Y:S05]  /*15720*/  BSYNC B1 ;  /* 0x0000000000017941 */ /* 0x000fea0003800000 */
.L_x_266:
        /* <DEDUP_REMOVED lines=8> */
.L_x_269:
[----:B------:R-:W-:Y:S05]  /*157b0*/  BSYNC B1 ;  /* 0x0000000000017941 */ /* 0x000fea0003800000 */
.L_x_268:
        /* <DEDUP_REMOVED lines=8> */
.L_x_271:
[----:B------:R-:W-:Y:S05]  /*15840*/  BSYNC B1 ;  /* 0x0000000000017941 */ /* 0x000fea0003800000 */
.L_x_270:
        /* <DEDUP_REMOVED lines=8> */
.L_x_273:
[----:B------:R-:W-:Y:S05]  /*158d0*/  BSYNC B1 ;  /* 0x0000000000017941 */ /* 0x000fea0003800000 */
.L_x_272:
        /* <DEDUP_REMOVED lines=8> */
.L_x_275:
[----:B------:R-:W-:Y:S05]  /*15960*/  BSYNC B1 ;  /* 0x0000000000017941 */ /* 0x000fea0003800000 */
.L_x_274:
[----:B------:R-:W3:Y:S01]  /*15970*/  LDL.LU R162, [R1+0x1f0] ;  /* 0x0001f00001a27983 */ /* 0x000ee20000300800 */
[----:B-1---5:R-:W-:Y:S01]  /*15980*/  FMUL R159, R23, R16 ;  /* 0x00000010179f7220 */ /* 0x022fe20000400000 */
[----:B------:R-:W-:Y:S01]  /*15990*/  ISETP.GT.AND P3, PT, R0, 0xf9, P3 ;  /* 0x000000f90000780c */ /* 0x000fe20001f64270 */
[----:B------:R-:W-:Y:S01]  /*159a0*/  BSSY B1, `(.L_x_276) ;  /* 0x0000006000017945 */ /* 0x000fe20003800000 */
[----:B------:R-:W-:Y:S01]  /*159b0*/  IADD3 R161, P0, R3, 0x80, RZ ;  /* 0x0000008003a17810 */ /* 0x000fe20007f1e0ff */
[----:B---3--:R-:W-:-:S05]  /*159c0*/  FFMA R159, R162, R2, R159 ;  /* 0x00000002a29f7223 */ /* 0x008fca000000009f */
[----:B------:R1:W-:Y:S05]  /*159d0*/  @P4 STG.E desc[UR44][R4.64+0x3e0], R159 ;  /* 0x0003e09f04004986 */ /* 0x0003ea000c10192c */
[----:B------:R-:W-:Y:S05]  /*159e0*/  @!P3 BRA `(.L_x_277) ;  /* 0x000000000004b947 */ /* 0x000fea0003800000 */
[----:B------:R3:W5:Y:S02]  /*159f0*/  LDG.E.LTC128B R23, desc[UR44][R10.64+0x3e4] ;  /* 0x0003e42c0a177981 */ /* 0x000764000c1e1920 */
.L_x_277:
[----:B------:R-:W-:Y:S05]  /*15a00*/  BSYNC B1 ;  /* 0x0000000000017941 */ /* 0x000fea0003800000 */
.L_x_276:
[----:B0-234-:R-:W2:Y:S01]  /*15a10*/  LDL.LU R10, [R1+0x1f4] ;  /* 0x0001f400010a7983 */ /* 0x01dea20000300800 */
[----:B-----5:R-:W-:Y:S01]  /*15a20*/  FMUL R3, R23, R16 ;  /* 0x0000001017037220 */ /* 0x020fe20000400000 */
[----:B------:R-:W-:Y:S01]  /*15a30*/  ISETP.GT.AND P2, PT, R0, 0xf8, P1 ;  /* 0x000000f80000780c */ /* 0x000fe20000f44270 */
[----:B------:R-:W-:Y:S01]  /*15a40*/  BSSY B1, `(.L_x_278) ;  /* 0x0000007000017945 */ /* 0x000fe20003800000 */
[----:B------:R-:W-:Y:S01]  /*15a50*/  IADD3.X R11, RZ, UR7, RZ, P0, !PT ;  /* 0x00000007ff0b7c10 */ /* 0x000fe200087fe4ff */
[----:B--2---:R-:W-:-:S04]  /*15a60*/  FFMA R3, R10, R2, R3 ;  /* 0x000000020a037223 */ /* 0x004fc80000000003 */
[----:B------:R-:W-:Y:S01]  /*15a70*/  IMAD R10, R11, R14, RZ ;  /* 0x0000000e0b0a7224 */ /* 0x000fe200078e02ff */
[----:B------:R0:W-:Y:S05]  /*15a80*/  @P3 STG.E desc[UR44][R4.64+0x3e4], R3 ;  /* 0x0003e40304003986 */ /* 0x0001ea000c10192c */
[----:B------:R-:W-:Y:S05]  /*15a90*/  @!P2 BRA `(.L_x_279) ;  /* 0x000000000004a947 */ /* 0x000fea0003800000 */
[----:B------:R2:W5:Y:S02]  /*15aa0*/  LDG.E.LTC128B R23, desc[UR44][R8.64+0x3e0] ;  /* 0x0003e02c08177981 */ /* 0x000564000c1e1920 */
.L_x_279:
[----:B------:R-:W-:Y:S05]  /*15ab0*/  BSYNC B1 ;  /* 0x0000000000017941 */ /* 0x000fea0003800000 */
.L_x_278:
[----:B------:R-:W3:Y:S01]  /*15ac0*/  LDL.LU R11, [R1+0x1f8] ;  /* 0x0001f800010b7983 */ /* 0x000ee20000300800 */
[----:B0----5:R-:W-:Y:S01]  /*15ad0*/  FMUL R3, R23, R16 ;  /* 0x0000001017037220 */ /* 0x021fe20000400000 */
[C---:B------:R-:W-:Y:S01]  /*15ae0*/  ISETP.GT.AND P1, PT, R0.reuse, 0xf9, P1 ;  /* 0x000000f90000780c */ /* 0x040fe20000f24270 */
[----:B------:R-:W-:Y:S01]  /*15af0*/  IMAD R163, R161, R15, R10 ;  /* 0x0000000fa1a37224 */ /* 0x000fe200078e020a */
[----:B------:R-:W-:Y:S01]  /*15b00*/  ISETP.GT.AND P0, PT, R17, 0x80, PT ;  /* 0x000000801100780c */ /* 0x000fe20003f04270 */
[----:B------:R-:W-:Y:S03]  /*15b10*/  BSSY B1, `(.L_x_280) ;  /* 0x0000008000017945 */ /* 0x000fe60003800000 */
[----:B------:R-:W-:Y:S01]  /*15b20*/  ISETP.GT.AND P3, PT, R0, RZ, P0 ;  /* 0x000000ff0000720c */ /* 0x000fe20000764270 */
[----:B---3--:R-:W-:Y:S01]  /*15b30*/  FFMA R3, R11, R2, R3 ;  /* 0x000000020b037223 */ /* 0x008fe20000000003 */
[----:B------:R-:W-:-:S04]  /*15b40*/  IMAD.WIDE.U32 R10, R161, R14, R20 ;  /* 0x0000000ea10a7225 */ /* 0x000fc800078e0014 */
[----:B------:R0:W-:Y:S01]  /*15b50*/  @P2 STG.E desc[UR44][R6.64+0x3e0], R3 ;  /* 0x0003e00306002986 */ /* 0x0001e2000c10192c */
[----:B------:R-:W-:Y:S01]  /*15b60*/  IMAD.IADD R15, R11, 0x1, R163 ;  /* 0x000000010b0f7824 */ /* 0x000fe200078e02a3 */
[----:B------:R-:W-:Y:S06]  /*15b70*/  @!P1 BRA `(.L_x_281) ;  /* 0x0000000000049947 */ /* 0x000fec0003800000 */
[----:B------:R3:W5:Y:S02]  /*15b80*/  LDG.E.LTC128B R23, desc[UR44][R8.64+0x3e4] ;  /* 0x0003e42c08177981 */ /* 0x000764000c1e1920 */
.L_x_281:
[----:B------:R-:W-:Y:S05]  /*15b90*/  BSYNC B1 ;  /* 0x0000000000017941 */ /* 0x000fea0003800000 */
.L_x_280:
[----:B-1----:R-:W4:Y:S01]  /*15ba0*/  LDL.LU R159, [R1+0x1fc] ;  /* 0x0001fc00019f7983 */ /* 0x002f220000300800 */
[----:B0----5:R-:W-:Y:S01]  /*15bb0*/  FMUL R3, R23, R16 ;  /* 0x0000001017037220 */ /* 0x021fe20000400000 */
[----:B--23--:R-:W-:-:S04]  /*15bc0*/  LEA R8, P2, R10, R12, 0x2 ;  /* 0x0000000c0a087211 */ /* 0x00cfc800078410ff */
[----:B------:R-:W-:Y:S01]  /*15bd0*/  LEA.HI.X R9, R10, R13, R15, 0x2, P2 ;  /* 0x0000000d0a097211 */ /* 0x000fe200010f140f */
[----:B----4-:R-:W-:Y:S01]  /*15be0*/  FFMA R3, R159, R2, R3 ;  /* 0x000000029f037223 */ /* 0x010fe20000000003 */
[----:B------:R-:W-:-:S04]  /*15bf0*/  MOV R159, R23 ;  /* 0x00000017009f7202 */ /* 0x000fc80000000f00 */
[----:B------:R0:W-:Y:S04]  /*15c00*/  @P1 STG.E desc[UR44][R6.64+0x3e4], R3 ;  /* 0x0003e40306001986 */ /* 0x0001e8000c10192c */
[----:B------:R1:W2:Y:S01]  /*15c10*/  @P3 LDG.E.LTC128B R159, desc[UR44][R8.64] ;  /* 0x0000002c089f3981 */ /* 0x0002a2000c1e1920 */
[CC--:B------:R-:W-:Y:S01]  /*15c20*/  IMAD.WIDE.U32 R10, R161.reuse, R14.reuse, R18 ;  /* 0x0000000ea10a7225 */ /* 0x0c0fe200078e0012 */
[----:B------:R-:W-:Y:S01]  /*15c30*/  ISETP.GT.AND P2, PT, R0, 0x1, P0 ;  /* 0x000000010000780c */ /* 0x000fe20000744270 */
[----:B------:R-:W-:Y:S02]  /*15c40*/  BSSY B1, `(.L_x_282) ;  /* 0x0000016000017945 */ /* 0x000fe40003800000 */
[----:B------:R-:W-:Y:S01]  /*15c50*/  IMAD.WIDE.U32 R14, R161, R14, R154 ;  /* 0x0000000ea10e7225 */ /* 0x000fe200078e009a */
[----:B------:R-:W-:-:S02]  /*15c60*/  MOV R155, UR8 ;  /* 0x00000008009b7c02 */ /* 0x000fc40008000f00 */
[----:B------:R-:W-:Y:S01]  /*15c70*/  MOV R154, UR9 ;  /* 0x00000009009a7c02 */ /* 0x000fe20008000f00 */
[----:B------:R-:W-:Y:S01]  /*15c80*/  IMAD.U32 R161, RZ, RZ, UR8 ;  /* 0x00000008ffa17e24 */ /* 0x000fe2000f8e00ff */
[----:B------:R-:W-:Y:S01]  /*15c90*/  IADD3 R15, R163, R15, RZ ;  /* 0x0000000fa30f7210 */ /* 0x000fe20007ffe0ff */
[----:B------:R-:W-:Y:S02]  /*15ca0*/  IMAD.SHL.U32 R155, R155, 0x200, RZ ;  /* 0x000002009b9b7824 */ /* 0x000fe400078e00ff */
[----:B------:R-:W-:Y:S01]  /*15cb0*/  IMAD.IADD R11, R163, 0x1, R11 ;  /* 0x00000001a30b7824 */ /* 0x000fe200078e020b */
[----:B------:R-:W-:Y:S02]  /*15cc0*/  SHF.L.U64.HI R161, R161, 0x9, R154 ;  /* 0x00000009a1a17819 */ /* 0x000fe4000001029a */
[----:B-1----:R-:W-:Y:S01]  /*15cd0*/  IADD3 R8, P1, R155, R4, RZ ;  /* 0x000000049b087210 */ /* 0x002fe20007f3e0ff */
[----:B------:R-:W-:Y:S01]  /*15ce0*/  IMAD.WIDE.U32 R10, R22, UR42, R10 ;  /* 0x0000002a160a7c25 */ /* 0x000fe2000f8e000a */
[----:B------:R-:W-:-:S02]  /*15cf0*/  IADD3 R154, P4, R152, R14, RZ ;  /* 0x0000000e989a7210 */ /* 0x000fc40007f9e0ff */
[----:B------:R-:W-:Y:S01]  /*15d00*/  IADD3 R152, P6, R18, R14, RZ ;  /* 0x0000000e12987210 */ /* 0x000fe20007fde0ff */
[----:B------:R-:W-:Y:S01]  /*15d10*/  IMAD.X R9, R161, 0x1, R5, P1 ;  /* 0x00000001a1097824 */ /* 0x000fe200008e0605 */
[----:B0-----:R-:W-:Y:S02]  /*15d20*/  IADD3 R7, R157, R11, RZ ;  /* 0x0000000b9d077210 */ /* 0x001fe40007ffe0ff */
[----:B------:R-:W-:-:S04]  /*15d30*/  LEA R6, P5, R10, R12, 0x2 ;  /* 0x0000000c0a067211 */ /* 0x000fc800078a10ff */
[----:B------:R-:W-:Y:S01]  /*15d40*/  LEA.HI.X R7, R10, R13, R7, 0x2, P5 ;  /* 0x0000000d0a077211 */ /* 0x000fe200028f1407 */
[----:B--2---:R-:W-:-:S04]  /*15d50*/  FMUL R3, R159, R16 ;  /* 0x000000109f037220 */ /* 0x004fc80000400000 */
[----:B------:R-:W-:-:S05]  /*15d60*/  FFMA R3, R24, R2, R3 ;  /* 0x0000000218037223 */ /* 0x000fca0000000003 */
[----:B------:R0:W-:Y:S01]  /*15d70*/  @P3 STG.E desc[UR44][R8.64], R3 ;  /* 0x0000000308003986 */ /* 0x0001e2000c10192c */
[----:B------:R-:W-:Y:S05]  /*15d80*/  @!P2 BRA `(.L_x_283) ;  /* 0x000000000004a947 */ /* 0x000fea0003800000 */
[----:B------:R1:W5:Y:S02]  /*15d90*/  LDG.E.LTC128B R159, desc[UR44][R6.64+0x4] ;  /* 0x0000042c069f7981 */ /* 0x000364000c1e1920 */
.L_x_283:
[----:B------:R-:W-:Y:S05]  /*15da0*/  BSYNC B1 ;  /* 0x0000000000017941 */ /* 0x000fea0003800000 */
.L_x_282:
[----:B-----5:R-:W-:Y:S01]  /*15db0*/  FMUL R10, R159, R16 ;  /* 0x000000109f0a7220 */ /* 0x020fe20000400000 */
[----:B------:R-:W-:Y:S01]  /*15dc0*/  ISETP.GT.AND P1, PT, R17, 0x88, PT ;  /* 0x000000881100780c */ /* 0x000fe20003f24270 */
[----:B------:R-:W-:Y:S01]  /*15dd0*/  IMAD.X R20, R15, 0x1, R21, P4 ;  /* 0x000000010f147824 */ /* 0x000fe200020e0615 */
[----:B------:R-:W-:Y:S01]  /*15de0*/  IADD3.X R153, R19, R15, RZ, P6, !PT ;  /* 0x0000000f13997210 */ /* 0x000fe200037fe4ff */
[----:B------:R-:W-:Y:S01]  /*15df0*/  FFMA R25, R25, R2, R10 ;  /* 0x0000000219197223 */ /* 0x000fe2000000000a */
[----:B------:R-:W-:Y:S01]  /*15e00*/  ISETP.GT.AND P4, PT, R0, RZ, P1 ;  /* 0x000000ff0000720c */ /* 0x000fe20000f84270 */
[----:B------:R-:W-:Y:S01]  /*15e10*/  BSSY B1, `(.L_x_284) ;  /* 0x0000009000017945 */ /* 0x000fe20003800000 */
[----:B------:R-:W-:Y:S01]  /*15e20*/  LEA R10, P5, R154, R12, 0x2 ;  /* 0x0000000c9a0a7211 */ /* 0x000fe200078a10ff */
[----:B------:R-:W-:Y:S01]  /*15e30*/  IMAD.WIDE.U32 R22, R22, UR42, R152 ;  /* 0x0000002a16167c25 */ /* 0x000fe2000f8e0098 */
[----:B------:R2:W-:Y:S01]  /*15e40*/  @P2 STG.E desc[UR44][R8.64+0x4], R25 ;  /* 0x0000041908002986 */ /* 0x0005e2000c10192c */
[----:B------:R-:W-:-:S02]  /*15e50*/  IADD3 R14, P3, R8, R158, RZ ;  /* 0x0000009e080e7210 */ /* 0x000fc40007f7e0ff */
[----:B------:R-:W-:Y:S01]  /*15e60*/  LEA.HI.X R11, R154, R13, R20, 0x2, P5 ;  /* 0x0000000d9a0b7211 */ /* 0x000fe200028f1414 */
[----:B------:R-:W-:-:S05]  /*15e70*/  IMAD.IADD R157, R157, 0x1, R23 ;  /* 0x000000019d9d7824 */ /* 0x000fca00078e0217 */
[----:B------:R-:W-:Y:S05]  /*15e80*/  @!P4 BRA `(.L_x_285) ;  /* 0x000000000004c947 */ /* 0x000fea0003800000 */
[----:B------:R3:W5:Y:S02]  /*15e90*/  LDG.E.LTC128B R159, desc[UR44][R10.64] ;  /* 0x0000002c0a9f7981 */ /* 0x000764000c1e1920 */
.L_x_285:
[----:B------:R-:W-:Y:S05]  /*15ea0*/  BSYNC B1 ;  /* 0x0000000000017941 */ /* 0x000fea0003800000 */
.L_x_284:
[----:B0----5:R-:W-:Y:S01]  /*15eb0*/  FMUL R3, R159, R16 ;  /* 0x000000109f037220 */ /* 0x021fe20000400000 */
[----:B------:R-:W-:Y:S01]  /*15ec0*/  IADD3.X R15, R9, R156, RZ, P3, !PT ;  /* 0x0000009c090f7210 */ /* 0x000fe20001ffe4ff */
[----:B------:R-:W-:Y:S01]  /*15ed0*/  BSSY B1, `(.L_x_286) ;  /* 0x0000008000017945 */ /* 0x000fe20003800000 */
[----:B------:R-:W-:Y:S01]  /*15ee0*/  ISETP.GT.AND P5, PT, R0, 0x1, P1 ;  /* 0x000000010000780c */ /* 0x000fe20000fa4270 */
[----:B------:R-:W-:Y:S01]  /*15ef0*/  FFMA R3, R26, R2, R3 ;  /* 0x000000021a037223 */ /* 0x000fe20000000003 */
[----:B------:R-:W-:-:S04]  /*15f00*/  LEA R12, P2, R22, R12, 0x2 ;  /* 0x0000000c160c7211 */ /* 0x000fc800078410ff */
[----:B------:R0:W-:Y:S01]  /*15f10*/  @P4 STG.E desc[UR44][R14.64], R3 ;  /* 0x000000030e004986 */ /* 0x0001e2000c10192c */
[----:B------:R-:W-:-:S06]  /*15f20*/  LEA.HI.X R13, R22, R13, R157, 0x2, P2 ;  /* 0x0000000d160d7211 */ /* 0x000fcc00010f149d */
[----:B------:R-:W-:Y:S05]  /*15f30*/  @!P5 BRA `(.L_x_287) ;  /* 0x000000000004d947 */ /* 0x000fea0003800000 */
[----:B------:R4:W5:Y:S02]  /*15f40*/  LDG.E.LTC128B R159, desc[UR44][R12.64+0x4] ;  /* 0x0000042c0c9f7981 */ /* 0x000964000c1e1920 */
.L_x_287:
[----:B------:R-:W-:Y:S05]  /*15f50*/  BSYNC B1 ;  /* 0x0000000000017941 */ /* 0x000fea0003800000 */
.L_x_286:
[----:B---3-5:R-:W-:Y:S01]  /*15f60*/  FMUL R10, R159, R16 ;  /* 0x000000109f0a7220 */ /* 0x028fe20000400000 */
[----:B------:R-:W-:Y:S01]  /*15f70*/  ISETP.GT.AND P2, PT, R0, 0x8, P0 ;  /* 0x000000080000780c */ /* 0x000fe20000744270 */
[----:B------:R-:W-:Y:S02]  /*15f80*/  BSSY B1, `(.L_x_288) ;  /* 0x0000005000017945 */ /* 0x000fe40003800000 */
[----:B------:R-:W-:-:S05]  /*15f90*/  FFMA R27, R27, R2, R10 ;  /* 0x000000021b1b7223 */ /* 0x000fca000000000a */
[----:B------:R3:W-:Y:S05]  /*15fa0*/  @P5 STG.E desc[UR44][R14.64+0x4], R27 ;  /* 0x0000041b0e005986 */ /* 0x0007ea000c10192c */
[----:B------:R-:W-:Y:S05]  /*15fb0*/  @!P2 BRA `(.L_x_289) ;  /* 0x000000000004a947 */ /* 0x000fea0003800000 */
[----:B------:R0:W5:Y:S02]  /*15fc0*/  LDG.E.LTC128B R159, desc[UR44][R6.64+0x20] ;  /* 0x0000202c069f7981 */ /* 0x000164000c1e1920 */
.L_x_289:
[----:B------:R-:W-:Y:S05]  /*15fd0*/  BSYNC B1 ;  /* 0x0000000000017941 */ /* 0x000fea0003800000 */
.L_x_288:
[----:B0----5:R-:W-:Y:S01]  /*15fe0*/  FMUL R3, R159, R16 ;  /* 0x000000109f037220 */ /* 0x021fe20000400000 */
[----:B------:R-:W-:Y:S01]  /*15ff0*/  ISETP.GT.AND P4, PT, R0, 0x9, P0 ;  /* 0x000000090000780c */ /* 0x000fe20000784270 */
[----:B------:R-:W-:Y:S02]  /*16000*/  BSSY B1, `(.L_x_290) ;  /* 0x0000005000017945 */ /* 0x000fe40003800000 */
[----:B------:R-:W-:-:S05]  /*16010*/  FFMA R3, R28, R2, R3 ;  /* 0x000000021c037223 */ /* 0x000fca0000000003 */
[----:B------:R0:W-:Y:S05]  /*16020*/  @P2 STG.E desc[UR44][R8.64+0x20], R3 ;  /* 0x0000200308002986 */ /* 0x0001ea000c10192c */
[----:B------:R-:W-:Y:S05]  /*16030*/  @!P4 BRA `(.L_x_291) ;  /* 0x000000000004c947 */ /* 0x000fea0003800000 */
[----:B------:R0:W5:Y:S02]  /*16040*/  LDG.E.LTC128B R159, desc[UR44][R6.64+0x24] ;  /* 0x0000242c069f7981 */ /* 0x000164000c1e1920 */
.L_x_291:
[----:B------:R-:W-:Y:S05]  /*16050*/  BSYNC B1 ;  /* 0x0000000000017941 */ /* 0x000fea0003800000 */
.L_x_290:
[----:B---3-5:R-:W-:Y:S01]  /*16060*/  FMUL R14, R159, R16 ;  /* 0x000000109f0e7220 */ /* 0x028fe20000400000 */
[----:B------:R-:W-:Y:S01]  /*16070*/  ISETP.GT.AND P2, PT, R0, 0x8, P1 ;  /* 0x000000080000780c */ /* 0x000fe20000f44270 */
[----:B------:R-:W-:Y:S01]  /*16080*/  BSSY B1, `(.L_x_292) ;  /* 0x0000006000017945 */ /* 0x000fe20003800000 */
[----:B------:R-:W-:Y:S01]  /*16090*/  IADD3 R10, P3, R158, R8, RZ ;  /* 0x000000089e0a7210 */ /* 0x000fe20007f7e0ff */
[----:B------:R-:W-:-:S05]  /*160a0*/  FFMA R29, R29, R2, R14 ;  /* 0x000000021d1d7223 */ /* 0x000fca000000000e */
[----:B------:R3:W-:Y:S05]  /*160b0*/  @P4 STG.E desc[UR44][R8.64+0x24], R29 ;  /* 0x0000241d08004986 */ /* 0x0007ea000c10192c */
[----:B------:R-:W-:Y:S05]  /*160c0*/  @!P2 BRA `(.L_x_293) ;  /* 0x000000000004a947 */ /* 0x000fea0003800000 */
[----:B------:R0:W5:Y:S02]  /*160d0*/  LDG.E.LTC128B R159, desc[UR44][R12.64+0x20] ;  /* 0x0000202c0c9f7981 */ /* 0x000164000c1e1920 */
.L_x_293:
[----:B------:R-:W-:Y:S05]  /*160e0*/  BSYNC B1 ;  /* 0x0000000000017941 */ /* 0x000fea0003800000 */
.L_x_292:
[----:B0----5:R-:W-:Y:S01]  /*160f0*/  FMUL R3, R159, R16 ;  /* 0x000000109f037220 */ /* 0x021fe20000400000 */
[----:B------:R-:W-:Y:S01]  /*16100*/  IMAD.X R11, R156, 0x1, R9, P3 ;  /* 0x000000019c0b7824 */ /* 0x000fe200018e0609 */
[----:B------:R-:W-:Y:S01]  /*16110*/  ISETP.GT.AND P4, PT, R0, 0x9, P1 ;  /* 0x000000090000780c */ /* 0x000fe20000f84270 */
[----:B------:R-:W-:Y:S01]  /*16120*/  BSSY B1, `(.L_x_294) ;  /* 0x0000007000017945 */ /* 0x000fe20003800000 */
[----:B------:R-:W-:Y:S01]  /*16130*/  FFMA R15, R30, R2, R3 ;  /* 0x000000021e0f7223 */ /* 0x000fe20000000003 */
[----:B------:R-:W-:Y:S02]  /*16140*/  IADD3 R158, P6, P5, R158, R4, R155 ;  /* 0x000000049e9e7210 */ /* 0x000fe40007dde09b */
[----:B------:R-:W-:Y:S02]  /*16150*/  MOV R3, R159 ;  /* 0x0000009f00037202 */ /* 0x000fe40000000f00 */
[----:B------:R0:W-:Y:S06]  /*16160*/  @P2 STG.E desc[UR44][R10.64+0x20], R15 ;  /* 0x0000200f0a002986 */ /* 0x0001ec000c10192c */
[----:B------:R-:W-:Y:S05]  /*16170*/  @!P4 BRA `(.L_x_295) ;  /* 0x000000000004c947 */ /* 0x000fea0003800000 */
[----:B------:R0:W5:Y:S02]  /*16180*/  LDG.E.LTC128B R3, desc[UR44][R12.64+0x24] ;  /* 0x0000242c0c037981 */ /* 0x000164000c1e1920 */
.L_x_295:
[----:B------:R-:W-:Y:S05]  /*16190*/  BSYNC B1 ;  /* 0x0000000000017941 */ /* 0x000fea0003800000 */
.L_x_294:
[----:B-----5:R-:W-:Y:S01]  /*161a0*/  FMUL R4, R3, R16 ;  /* 0x0000001003047220 */ /* 0x020fe20000400000 */
[----:B------:R-:W-:Y:S01]  /*161b0*/  IADD3.X R159, R156, R5, R161, P6, P5 ;  /* 0x000000059c9f7210 */ /* 0x000fe200037ea4a1 */
[----:B------:R-:W-:Y:S01]  /*161c0*/  BSSY B1, `(.L_x_296) ;  /* 0x0000006000017945 */ /* 0x000fe20003800000 */
[----:B------:R-:W-:Y:S01]  /*161d0*/  ISETP.GT.AND P2, PT, R0, 0x10, P0 ;  /* 0x000000100000780c */ /* 0x000fe20000744270 */
[----:B------:R-:W-:-:S05]  /*161e0*/  FFMA R31, R31, R2, R4 ;  /* 0x000000021f1f7223 */ /* 0x000fca0000000004 */
[----:B------:R0:W-:Y:S07]  /*161f0*/  @P4 STG.E desc[UR44][R158.64+0x24], R31 ;  /* 0x0000241f9e004986 */ /* 0x0001ee000c10192c */
[----:B------:R-:W-:Y:S05]  /*16200*/  @!P2 BRA `(.L_x_297) ;  /* 0x000000000004a947 */ /* 0x000fea0003800000 */
[----:B------:R0:W5:Y:S02]  /*16210*/  LDG.E.LTC128B R3, desc[UR44][R6.64+0x40] ;  /* 0x0000402c06037981 */ /* 0x000164000c1e1920 */
.L_x_297:
[----:B------:R-:W-:Y:S05]  /*16220*/  BSYNC B1 ;  /* 0x0000000000017941 */ /* 0x000fea0003800000 */
.L_x_296:
[----:B-----5:R-:W-:Y:S01]  /*16230*/  FMUL R5, R3, R16 ;  /* 0x0000001003057220 */ /* 0x020fe20000400000 */
[----:B------:R-:W-:Y:S01]  /*16240*/  ISETP.GT.AND P3, PT, R0, 0x11, P0 ;  /* 0x000000110000780c */ /* 0x000fe20000764270 */
[----:B------:R-:W-:Y:S02]  /*16250*/  BSSY B1, `(.L_x_298) ;  /* 0x0000005000017945 */ /* 0x000fe40003800000 */
[----:B------:R-:W-:-:S05]  /*16260*/  FFMA R5, R32, R2, R5 ;  /* 0x0000000220057223 */ /* 0x000fca0000000005 */
[----:B------:R0:W-:Y:S05]  /*16270*/  @P2 STG.E desc[UR44][R8.64+0x40], R5 ;  /* 0x0000400508002986 */ /* 0x0001ea000c10192c */
[----:B------:R-:W-:Y:S05]  /*16280*/  @!P3 BRA `(.L_x_299) ;  /* 0x000000000004b947 */ /* 0x000fea0003800000 */
[----:B------:R0:W5:Y:S02]  /*16290*/  LDG.E.LTC128B R3, desc[UR44][R6.64+0x44] ;  /* 0x0000442c06037981 */ /* 0x000164000c1e1920 */
.L_x_299:
[----:B------:R-:W-:Y:S05]  /*162a0*/  BSYNC B1 ;  /* 0x0000000000017941 */ /* 0x000fea0003800000 */
.L_x_298:
[----:B-----5:R-:W-:Y:S01]  /*162b0*/  FMUL R4, R3, R16 ;  /* 0x0000001003047220 */ /* 0x020fe20000400000 */
[----:B------:R-:W-:Y:S01]  /*162c0*/  ISETP.GT.AND P2, PT, R0, 0x10, P1 ;  /* 0x000000100000780c */ /* 0x000fe20000f44270 */
[----:B------:R-:W-:Y:S02]  /*162d0*/  BSSY B1, `(.L_x_300) ;  /* 0x0000005000017945 */ /* 0x000fe40003800000 */
[----:B------:R-:W-:-:S05]  /*162e0*/  FFMA R33, R33, R2, R4 ;  /* 0x0000000221217223 */ /* 0x000fca0000000004 */
[----:B------:R0:W-:Y:S05]  /*162f0*/  @P3 STG.E desc[UR44][R8.64+0x44], R33 ;  /* 0x0000442108003986 */ /* 0x0001ea000c10192c */
[----:B------:R-:W-:Y:S05]  /*16300*/  @!P2 BRA `(.L_x_301) ;  /* 0x000000000004a947 */ /* 0x000fea0003800000 */
[----:B------:R0:W5:Y:S02]  /*16310*/  LDG.E.LTC128B R3, desc[UR44][R12.64+0x40] ;  /* 0x0000402c0c037981 */ /* 0x000164000c1e1920 */
.L_x_301:
[----:B------:R-:W-:Y:S05]  /*16320*/  BSYNC B1 ;  /* 0x0000000000017941 */ /* 0x000fea0003800000 */
.L_x_300:
[----:B0----5:R-:W-:Y:S01]  /*16330*/  FMUL R5, R3, R16 ;  /* 0x0000001003057220 */ /* 0x021fe20000400000 */
[----:B------:R-:W-:Y:S01]  /*16340*/  @P2 IMAD.MOV.U32 R4, RZ, RZ, R158 ;  /* 0x000000ffff042224 */ /* 0x000fe200078e009e */
[----:B------:R-:W-:Y:S01]  /*16350*/  ISETP.GT.AND P3, PT, R0, 0x11, P1 ;  /* 0x000000110000780c */ /* 0x000fe20000f64270 */
[----:B------:R-:W-:Y:S01]  /*16360*/  BSSY B1, `(.L_x_302) ;  /* 0x0000006000017945 */ /* 0x000fe20003800000 */
[----:B------:R-:W-:Y:S01]  /*16370*/  FFMA R11, R34, R2, R5 ;  /* 0x00000002220b7223 */ /* 0x000fe20000000005 */
[----:B------:R-:W-:-:S05]  /*16380*/  @P2 MOV R5, R159 ;  /* 0x0000009f00052202 */ /* 0x000fca0000000f00 */
[----:B------:R0:W-:Y:S05]  /*16390*/  @P2 STG.E desc[UR44][R4.64+0x40], R11 ;  /* 0x0000400b04002986 */ /* 0x0001ea000c10192c */
[----:B------:R-:W-:Y:S05]  /*163a0*/  @!P3 BRA `(.L_x_303) ;  /* 0x000000000004b947 */ /* 0x000fea0003800000 */
[----:B------:R0:W5:Y:S02]  /*163b0*/  LDG.E.LTC128B R3, desc[UR44][R12.64+0x44] ;  /* 0x0000442c0c037981 */ /* 0x000164000c1e1920 */
.L_x_303:
[----:B------:R-:W-:Y:S05]  /*163c0*/  BSYNC B1 ;  /* 0x0000000000017941 */ /* 0x000fea0003800000 */
.L_x_302:
[----:B0----5:R-:W-:Y:S01]  /*163d0*/  FMUL R4, R3, R16 ;  /* 0x0000001003047220 */ /* 0x021fe20000400000 */
[----:B------:R-:W-:Y:S01]  /*163e0*/  @P3 MOV R5, R159 ;  /* 0x0000009f00053202 */ /* 0x000fe20000000f00 */
[----:B------:R-:W-:Y:S01]  /*163f0*/  BSSY B1, `(.L_x_304) ;  /* 0x0000007000017945 */ /* 0x000fe20003800000 */
[----:B------:R-:W-:Y:S01]  /*16400*/  ISETP.GT.AND P2, PT, R0, 0x18, P0 ;  /* 0x000000180000780c */ /* 0x000fe20000744270 */
[----:B------:R-:W-:Y:S01]  /*16410*/  FFMA R35, R35, R2, R4 ;  /* 0x0000000223237223 */ /* 0x000fe20000000004 */
[----:B------:R-:W-:-:S05]  /*16420*/  @P3 IMAD.MOV.U32 R4, RZ, RZ, R158 ;  /* 0x000000ffff043224 */ /* 0x000fca00078e009e */
[----:B------:R0:W-:Y:S06]  /*16430*/  @P3 STG.E desc[UR44][R4.64+0x44], R35 ;  /* 0x0000442304003986 */ /* 0x0001ec000c10192c */
[----:B------:R-:W-:Y:S05]  /*16440*/  @!P2 BRA `(.L_x_305) ;  /* 0x000000000004a947 */ /* 0x000fea0003800000 */
[----:B------:R0:W5:Y:S02]  /*16450*/  LDG.E.LTC128B R3, desc[UR44][R6.64+0x60] ;  /* 0x0000602c06037981 */ /* 0x000164000c1e1920 */
.L_x_305:
[----:B------:R-:W-:Y:S05]  /*16460*/  BSYNC B1 ;  /* 0x0000000000017941 */ /* 0x000fea0003800000 */
.L_x_304:
[----:B0----5:R-:W-:Y:S01]  /*16470*/  FMUL R5, R3, R16 ;  /* 0x0000001003057220 */ /* 0x021fe20000400000 */
[----:B------:R-:W-:Y:S01]  /*16480*/  ISETP.GT.AND P3, PT, R0, 0x19, P0 ;  /* 0x000000190000780c */ /* 0x000fe20000764270 */
[----:B------:R-:W-:Y:S02]  /*16490*/  BSSY B1, `(.L_x_306) ;  /* 0x0000005000017945 */ /* 0x000fe40003800000 */
[----:B------:R-:W-:-:S05]  /*164a0*/  FFMA R5, R36, R2, R5 ;  /* 0x0000000224057223 */ /* 0x000fca0000000005 */
[----:B------:R0:W-:Y:S05]  /*164b0*/  @P2 STG.E desc[UR44][R8.64+0x60], R5 ;  /* 0x0000600508002986 */ /* 0x0001ea000c10192c */
[----:B------:R-:W-:Y:S05]  /*164c0*/  @!P3 BRA `(.L_x_307) ;  /* 0x000000000004b947 */ /* 0x000fea0003800000 */
[----:B------:R0:W5:Y:S02]  /*164d0*/  LDG.E.LTC128B R3, desc[UR44][R6.64+0x64] ;  /* 0x0000642c06037981 */ /* 0x000164000c1e1920 */
.L_x_307:
[----:B------:R-:W-:Y:S05]  /*164e0*/  BSYNC B1 ;  /* 0x0000000000017941 */ /* 0x000fea0003800000 */
.L_x_306:
[----:B-----5:R-:W-:Y:S01]  /*164f0*/  FMUL R4, R3, R16 ;  /* 0x0000001003047220 */ /* 0x020fe20000400000 */
[----:B------:R-:W-:Y:S01]  /*16500*/  ISETP.GT.AND P2, PT, R0, 0x18, P1 ;  /* 0x000000180000780c */ /* 0x000fe20000f44270 */
[----:B------:R-:W-:Y:S02]  /*16510*/  BSSY B1, `(.L_x_308) ;  /* 0x0000005000017945 */ /* 0x000fe40003800000 */
[----:B------:R-:W-:-:S05]  /*16520*/  FFMA R37, R37, R2, R4 ;  /* 0x0000000225257223 */ /* 0x000fca0000000004 */
[----:B------:R0:W-:Y:S05]  /*16530*/  @P3 STG.E desc[UR44][R8.64+0x64], R37 ;  /* 0x0000642508003986 */ /* 0x0001ea000c10192c */
[----:B------:R-:W-:Y:S05]  /*16540*/  @!P2 BRA `(.L_x_309) ;  /* 0x000000000004a947 */ /* 0x000fea0003800000 */
[----:B------:R0:W5:Y:S02]  /*16550*/  LDG.E.LTC128B R3, desc[UR44][R12.64+0x60] ;  /* 0x0000602c0c037981 */ /* 0x000164000c1e1920 */
.L_x_309:
[----:B------:R-:W-:Y:S05]  /*16560*/  BSYNC B1 ;  /* 0x0000000000017941 */ /* 0x000fea0003800000 */
.L_x_308:
        /* <DEDUP_REMOVED lines=9> */
.L_x_311:
[----:B------:R-:W-:Y:S05]  /*16600*/  BSYNC B1 ;  /* 0x0000000000017941 */ /* 0x000fea0003800000 */
.L_x_310:
        /* <DEDUP_REMOVED lines=9> */
.L_x_313:
[----:B------:R-:W-:Y:S05]  /*166a0*/  BSYNC B1 ;  /* 0x0000000000017941 */ /* 0x000fea0003800000 */
.L_x_312:
[----:B0----5:R-:W-:Y:S01]  /*166b0*/  FMUL R5, R3, R16 ;  /* 0x0000001003057220 */ /* 0x021fe20000400000 */
[----:B------:R-:W-:Y:S01]  /*166c0*/  ISETP.GT.AND P3, PT, R0, 0x21, P0 ;  /* 0x000000210000780c */ /* 0x000fe20000764270 */
[----:B------:R-:W-:Y:S02]  /*166d0*/  BSSY B1, `(.L_x_314) ;  /* 0x0000005000017945 */ /* 0x000fe40003800000 */
[----:B------:R-:W-:-:S05]  /*166e0*/  FFMA R5, R40, R2, R5 ;  /* 0x0000000228057223 */ /* 0x000fca0000000005 */
[----:B------:R0:W-:Y:S05]  /*166f0*/  @P2 STG.E desc[UR44][R8.64+0x80], R5 ;  /* 0x0000800508002986 */ /* 0x0001ea000c10192c */
[----:B------:R-:W-:Y:S05]  /*16700*/  @!P3 BRA `(.L_x_315) ;  /* 0x000000000004b947 */ /* 0x000fea0003800000 */
[----:B------:R0:W5:Y:S02]  /*16710*/  LDG.E.LTC128B R3, desc[UR44][R6.64+0x84] ;  /* 0x0000842c06037981 */ /* 0x000164000c1e1920 */
.L_x_315:
[----:B------:R-:W-:Y:S05]  /*16720*/  BSYNC B1 ;  /* 0x0000000000017941 */ /* 0x000fea0003800000 */
.L_x_314:
[----:B-----5:R-:W-:Y:S01]  /*16730*/  FMUL R4, R3, R16 ;  /* 0x0000001003047220 */ /* 0x020fe20000400000 */
[----:B------:R-:W-:Y:S01]  /*16740*/  ISETP.GT.AND P2, PT, R0, 0x20, P1 ;  /* 0x000000200000780c */ /* 0x000fe20000f44270 */
[----:B------:R-:W-:Y:S02]  /*16750*/  BSSY B1, `(.L_x_316) ;  /* 0x0000005000017945 */ /* 0x000fe40003800000 */
[----:B------:R-:W-:-:S05]  /*16760*/  FFMA R41, R41, R2, R4 ;  /* 0x0000000229297223 */ /* 0x000fca0000000004 */
[----:B------:R0:W-:Y:S05]  /*16770*/  @P3 STG.E desc[UR44][R8.64+0x84], R41 ;  /* 0x0000842908003986 */ /* 0x0001ea000c10192c */
[----:B------:R-:W-:Y:S05]  /*16780*/  @!P2 BRA `(.L_x_317) ;  /* 0x000000000004a947 */ /* 0x000fea0003800000 */
[----:B------:R0:W5:Y:S02]  /*16790*/  LDG.E.LTC128B R3, desc[UR44][R12.64+0x80] ;  /* 0x0000802c0c037981 */ /* 0x000164000c1e1920 */
.L_x_317:
[----:B------:R-:W-:Y:S05]  /*167a0*/  BSYNC B1 ;  /* 0x0000000000017941 */ /* 0x000fea0003800000 */
.L_x_316:
        /* <DEDUP_REMOVED lines=9> */
.L_x_319:
[----:B------:R-:W-:Y:S05]  /*16840*/  BSYNC B1 ;  /* 0x0000000000017941 */ /* 0x000fea0003800000 */
.L_x_318:
        /* <DEDUP_REMOVED lines=9> */
.L_x_321:
[----:B------:R-:W-:Y:S05]  /*168e0*/  BSYNC B1 ;  /* 0x0000000000017941 */ /* 0x000fea0003800000 */
.L_x_320:
[----:B0----5:R-:W-:Y:S01]  /*168f0*/  FMUL R5, R3, R16 ;  /* 0x0000001003057220 */ /* 0x021fe20000400000 */
[----:B------:R-:W-:Y:S01]  /*16900*/  ISETP.GT.AND P3, PT, R0, 0x29, P0 ;  /* 0x000000290000780c */ /* 0x000fe20000764270 */
[----:B------:R-:W-:Y:S02]  /*16910*/  BSSY B1, `(.L_x_322) ;  /* 0x0000005000017945 */ /* 0x000fe40003800000 */
[----:B------:R-:W-:-:S05]  /*16920*/  FFMA R5, R44, R2, R5 ;  /* 0x000000022c057223 */ /* 0x000fca0000000005 */
[----:B------:R0:W-:Y:S05]  /*16930*/  @P2 STG.E desc[UR44][R8.64+0xa0], R5 ;  /* 0x0000a00508002986 */ /* 0x0001ea000c10192c */
[----:B------:R-:W-:Y:S05]  /*16940*/  @!P3 BRA `(.L_x_323) ;  /* 0x000000000004b947 */ /* 0x000fea0003800000 */
[----:B------:R0:W5:Y:S02]  /*16950*/  LDG.E.LTC128B R3, desc[UR44][R6.64+0xa4] ;  /* 0x0000a42c06037981 */ /* 0x000164000c1e1920 */
.L_x_323:
[----:B------:R-:W-:Y:S05]  /*16960*/  BSYNC B1 ;  /* 0x0000000000017941 */ /* 0x000fea0003800000 */
.L_x_322:
[----:B-----5:R-:W-:Y:S01]  /*16970*/  FMUL R4, R3, R16 ;  /* 0x0000001003047220 */ /* 0x020fe20000400000 */
[----:B------:R-:W-:Y:S01]  /*16980*/  ISETP.GT.AND P2, PT, R0, 0x28, P1 ;  /* 0x000000280000780c */ /* 0x000fe20000f44270 */
[----:B------:R-:W-:Y:S02]  /*16990*/  BSSY B1, `(.L_x_324) ;  /* 0x0000005000017945 */ /* 0x000fe40003800000 */
[----:B------:R-:W-:-:S05]  /*169a0*/  FFMA R45, R45, R2, R4 ;  /* 0x000000022d2d7223 */ /* 0x000fca0000000004 */
[----:B------:R0:W-:Y:S05]  /*169b0*/  @P3 STG.E desc[UR44][R8.64+0xa4], R45 ;  /* 0x0000a42d08003986 */ /* 0x0001ea000c10192c */
[----:B------:R-:W-:Y:S05]  /*169c0*/  @!P2 BRA `(.L_x_325) ;  /* 0x000000000004a947 */ /* 0x000fea0003800000 */
[----:B------:R0:W5:Y:S02]  /*169d0*/  LDG.E.LTC128B R3, desc[UR44][R12.64+0xa0] ;  /* 0x0000a02c0c037981 */ /* 0x000164000c1e1920 */
.L_x_325:
[----:B------:R-:W-:Y:S05]  /*169e0*/  BSYNC B1 ;  /* 0x0000000000017941 */ /* 0x000fea0003800000 */
.L_x_324:
        /* <DEDUP_REMOVED lines=9> */
.L_x_327:
[----:B------:R-:W-:Y:S05]  /*16a80*/  BSYNC B1 ;  /* 0x0000000000017941 */ /* 0x000fea0003800000 */
.L_x_326:
        /* <DEDUP_REMOVED lines=9> */
.L_x_329:
[----:B------:R-:W-:Y:S05]  /*16b20*/  BSYNC B1 ;  /* 0x0000000000017941 */ /* 0x000fea0003800000 */
.L_x_328:
[----:B0----5:R-:W-:Y:S01]  /*16b30*/  FMUL R5, R3, R16 ;  /* 0x0000001003057220 */ /* 0x021fe20000400000 */
[----:B------:R-:W-:Y:S01]  /*16b40*/  ISETP.GT.AND P3, PT, R0, 0x31, P0 ;  /* 0x000000310000780c */ /* 0x000fe20000764270 */
[----:B------:R-:W-:Y:S02]  /*16b50*/  BSSY B1, `(.L_x_330) ;  /* 0x0000005000017945 */ /* 0x000fe40003800000 */
[----:B------:R-:W-:-:S05]  /*16b60*/  FFMA R5, R48, R2, R5 ;  /* 0x0000000230057223 */ /* 0x000fca0000000005 */
[----:B------:R0:W-:Y:S05]  /*16b70*/  @P2 STG.E desc[UR44][R8.64+0xc0], R5 ;  /* 0x0000c00508002986 */ /* 0x0001ea000c10192c */
[----:B------:R-:W-:Y:S05]  /*16b80*/  @!P3 BRA `(.L_x_331) ;  /* 0x000000000004b947 */ /* 0x000fea0003800000 */
[----:B------:R0:W5:Y:S02]  /*16b90*/  LDG.E.LTC128B R3, desc[UR44][R6.64+0xc4] ;  /* 0x0000c42c06037981 */ /* 0x000164000c1e1920 */
.L_x_331:
[----:B------:R-:W-:Y:S05]  /*16ba0*/  BSYNC B1 ;  /* 0x0000000000017941 */ /* 0x000fea0003800000 */
.L_x_330:
[----:B-----5:R-:W-:Y:S01]  /*16bb0*/  FMUL R4, R3, R16 ;  /* 0x0000001003047220 */ /* 0x020fe20000400000 */
[----:B------:R-:W-:Y:S01]  /*16bc0*/  ISETP.GT.AND P2, PT, R0, 0x30, P1 ;  /* 0x000000300000780c */ /* 0x000fe20000f44270 */
[----:B------:R-:W-:Y:S02]  /*16bd0*/  BSSY B1, `(.L_x_332) ;  /* 0x0000005000017945 */ /* 0x000fe40003800000 */
[----:B------:R-:W-:-:S05]  /*16be0*/  FFMA R49, R49, R2, R4 ;  /* 0x0000000231317223 */ /* 0x000fca0000000004 */
[----:B------:R0:W-:Y:S05]  /*16bf0*/  @P3 STG.E desc[UR44][R8.64+0xc4], R49 ;  /* 0x0000c43108003986 */ /* 0x0001ea000c10192c */
[----:B------:R-:W-:Y:S05]  /*16c00*/  @!P2 BRA `(.L_x_333) ;  /* 0x000000000004a947 */ /* 0x000fea0003800000 */
[----:B------:R0:W5:Y:S02]  /*16c10*/  LDG.E.LTC128B R3, desc[UR44][R12.64+0xc0] ;  /* 0x0000c02c0c037981 */ /* 0x000164000c1e1920 */
.L_x_333:
[----:B------:R-:W-:Y:S05]  /*16c20*/  BSYNC B1 ;  /* 0x0000000000017941 */ /* 0x000fea0003800000 */
.L_x_332:
        /* <DEDUP_REMOVED lines=9> */
.L_x_335:
[----:B------:R-:W-:Y:S05]  /*16cc0*/  BSYNC B1 ;  /* 0x0000000000017941 */ /* 0x000fea0003800000 */
.L_x_334:
        /* <DEDUP_REMOVED lines=9> */
.L_x_337:
[----:B------:R-:W-:Y:S05]  /*16d60*/  BSYNC B1 ;  /* 0x0000000000017941 */ /* 0x000fea0003800000 */
.L_x_336:
[----:B0----5:R-:W-:Y:S01]  /*16d70*/  FMUL R5, R3, R16 ;  /* 0x0000001003057220 */ /* 0x021fe20000400000 */
[----:B------:R-:W-:Y:S01]  /*16d80*/  ISETP.GT.AND P3, PT, R0, 0x39, P0 ;  /* 0x000000390000780c */ /* 0x000fe20000764270 */
[----:B------:R-:W-:Y:S02]  /*16d90*/  BSSY B1, `(.L_x_338) ;  /* 0x0000005000017945 */ /* 0x000fe40003800000 */
[----:B------:R-:W-:-:S05]  /*16da0*/  FFMA R5, R52, R2, R5 ;  /* 0x0000000234057223 */ /* 0x000fca0000000005 */
[----:B------:R0:W-:Y:S05]  /*16db0*/  @P2 STG.E desc[UR44][R8.64+0xe0], R5 ;  /* 0x0000e00508002986 */ /* 0x0001ea000c10192c */
[----:B------:R-:W-:Y:S05]  /*16dc0*/  @!P3 BRA `(.L_x_339) ;  /* 0x000000000004b947 */ /* 0x000fea0003800000 */
[----:B------:R0:W5:Y:S02]  /*16dd0*/  LDG.E.LTC128B R3, desc[UR44][R6.64+0xe4] ;  /* 0x0000e42c06037981 */ /* 0x000164000c1e1920 */
.L_x_339:
[----:B------:R-:W-:Y:S05]  /*16de0*/  BSYNC B1 ;  /* 0x0000000000017941 */ /* 0x000fea0003800000 */
.L_x_338:
[----:B-----5:R-:W-:Y:S01]  /*16df0*/  FMUL R4, R3, R16 ;  /* 0x0000001003047220 */ /* 0x020fe20000400000 */
[----:B------:R-:W-:Y:S01]  /*16e00*/  ISETP.GT.AND P2, PT, R0, 0x38, P1 ;  /* 0x000000380000780c */ /* 0x000fe20000f44270 */
[----:B------:R-:W-:Y:S02]  /*16e10*/  BSSY B1, `(.L_x_340) ;  /* 0x0000005000017945 */ /* 0x000fe40003800000 */
[----:B------:R-:W-:-:S05]  /*16e20*/  FFMA R53, R53, R2, R4 ;  /* 0x0000000235357223 */ /* 0x000fca0000000004 */
[----:B------:R0:W-:Y:S05]  /*16e30*/  @P3 STG.E desc[UR44][R8.64+0xe4], R53 ;  /* 0x0000e43508003986 */ /* 0x0001ea000c10192c */
[----:B------:R-:W-:Y:S05]  /*16e40*/  @!P2 BRA `(.L_x_341) ;  /* 0x000000000004a947 */ /* 0x000fea0003800000 */
[----:B------:R0:W5:Y:S02]  /*16e50*/  LDG.E.LTC128B R3, desc[UR44][R12.64+0xe0] ;  /* 0x0000e02c0c037981 */ /* 0x000164000c1e1920 */
.L_x_341:
[----:B------:R-:W-:Y:S05]  /*16e60*/  BSYNC B1 ;  /* 0x0000000000017941 */ /* 0x000fea0003800000 */
.L_x_340:
        /* <DEDUP_REMOVED lines=9> */
.L_x_343:
[----:B------:R-:W-:Y:S05]  /*16f00*/  BSYNC B1 ;  /* 0x0000000000017941 */ /* 0x000fea0003800000 */
.L_x_342:
        /* <DEDUP_REMOVED lines=9> */
.L_x_345:
[----:B------:R-:W-:Y:S05]  /*16fa0*/  BSYNC B1 ;  /* 0x0000000000017941 */ /* 0x000fea0003800000 */
.L_x_344:
[----:B0----5:R-:W-:Y:S01]  /*16fb0*/  FMUL R5, R3, R16 ;  /* 0x0000001003057220 */ /* 0x021fe20000400000 */
[----:B------:R-:W-:Y:S01]  /*16fc0*/  ISETP.GT.AND P3, PT, R0, 0x41, P0 ;  /* 0x000000410000780c */ /* 0x000fe20000764270 */
[----:B------:R-:W-:Y:S02]  /*16fd0*/  BSSY B1, `(.L_x_346) ;  /* 0x0000005000017945 */ /* 0x000fe40003800000 */
[----:B------:R-:W-:-:S05]  /*16fe0*/  FFMA R5, R56, R2, R5 ;  /* 0x0000000238057223 */ /* 0x000fca0000000005 */
[----:B------:R0:W-:Y:S05]  /*16ff0*/  @P2 STG.E desc[UR44][R8.64+0x100], R5 ;  /* 0x0001000508002986 */ /* 0x0001ea000c10192c */
[----:B------:R-:W-:Y:S05]  /*17000*/  @!P3 BRA `(.L_x_347) ;  /* 0x000000000004b947 */ /* 0x000fea0003800000 */
[----:B------:R0:W5:Y:S02]  /*17010*/  LDG.E.LTC128B R3, desc[UR44][R6.64+0x104] ;  /* 0x0001042c06037981 */ /* 0x000164000c1e1920 */
.L_x_347:
[----:B------:R-:W-:Y:S05]  /*17020*/  BSYNC B1 ;  /* 0x0000000000017941 */ /* 0x000fea0003800000 */
.L_x_346:
[----:B-----5:R-:W-:Y:S01]  /*17030*/  FMUL R4, R3, R16 ;  /* 0x0000001003047220 */ /* 0x020fe20000400000 */
[----:B------:R-:W-:Y:S01]  /*17040*/  ISETP.GT.AND P2, PT, R0, 0x40, P1 ;  /* 0x000000400000780c */ /* 0x000fe20000f44270 */
[----:B------:R-:W-:Y:S02]  /*17050*/  BSSY B1, `(.L_x_348) ;  /* 0x0000005000017945 */ /* 0x000fe40003800000 */
[----:B------:R-:W-:-:S05]  /*17060*/  FFMA R57, R57, R2, R4 ;  /* 0x0000000239397223 */ /* 0x000fca0000000004 */
[----:B------:R0:W-:Y:S05]  /*17070*/  @P3 STG.E desc[UR44][R8.64+0x104], R57 ;  /* 0x0001043908003986 */ /* 0x0001ea000c10192c */
[----:B------:R-:W-:Y:S05]  /*17080*/  @!P2 BRA `(.L_x_349) ;  /* 0x000000000004a947 */ /* 0x000fea0003800000 */
[----:B------:R0:W5:Y:S02]  /*17090*/  LDG.E.LTC128B R3, desc[UR44][R12.64+0x100] ;  /* 0x0001002c0c037981 */ /* 0x000164000c1e1920 */
.L_x_349:
[----:B------:R-:W-:Y:S05]  /*170a0*/  BSYNC B1 ;  /* 0x0000000000017941 */ /* 0x000fea0003800000 */
.L_x_348:
        /* <DEDUP_REMOVED lines=9> */
.L_x_351:
[----:B------:R-:W-:Y:S05]  /*17140*/  BSYNC B1 ;  /* 0x0000000000017941 */ /* 0x000fea0003800000 */
.L_x_350:
        /* <DEDUP_REMOVED lines=9> */
.L_x_353:
[----:B------:R-:W-:Y:S05]  /*171e0*/  BSYNC B1 ;  /* 0x0000000000017941 */ /* 0x000fea0003800000 */
.L_x_352:
[----:B0----5:R-:W-:Y:S01]  /*171f0*/  FMUL R5, R3, R16 ;  /* 0x0000001003057220 */ /* 0x021fe20000400000 */
[----:B------:R-:W-:Y:S01]  /*17200*/  ISETP.GT.AND P3, PT, R0, 0x49, P0 ;  /* 0x000000490000780c */ /* 0x000fe20000764270 */
[----:B------:R-:W-:Y:S02]  /*17210*/  BSSY B1, `(.L_x_354) ;  /* 0x0000005000017945 */ /* 0x000fe40003800000 */
[----:B------:R-:W-:-:S05]  /*17220*/  FFMA R5, R60, R2, R5 ;  /* 0x000000023c057223 */ /* 0x000fca0000000005 */
[----:B------:R0:W-:Y:S05]  /*17230*/  @P2 STG.E desc[UR44][R8.64+0x120], R5 ;  /* 0x0001200508002986 */ /* 0x0001ea000c10192c */
[----:B------:R-:W-:Y:S05]  /*17240*/  @!P3 BRA `(.L_x_355) ;  /* 0x000000000004b947 */ /* 0x000fea0003800000 */
[----:B------:R0:W5:Y:S02]  /*17250*/  LDG.E.LTC128B R3, desc[UR44][R6.64+0x124] ;  /* 0x0001242c06037981 */ /* 0x000164000c1e1920 */
.L_x_355:
[----:B------:R-:W-:Y:S05]  /*17260*/  BSYNC B1 ;  /* 0x0000000000017941 */ /* 0x000fea0003800000 */
.L_x_354:
[----:B-----5:R-:W-:Y:S01]  /*17270*/  FMUL R4, R3, R16 ;  /* 0x0000001003047220 */ /* 0x020fe20000400000 */
[----:B------:R-:W-:Y:S01]  /*17280*/  ISETP.GT.AND P2, PT, R0, 0x48, P1 ;  /* 0x000000480000780c */ /* 0x000fe20000f44270 */
[----:B------:R-:W-:Y:S02]  /*17290*/  BSSY B1, `(.L_x_356) ;  /* 0x0000005000017945 */ /* 0x000fe40003800000 */
[----:B------:R-:W-:-:S05]  /*172a0*/  FFMA R61, R61, R2, R4 ;  /* 0x000000023d3d7223 */ /* 0x000fca0000000004 */
[----:B------:R0:W-:Y:S05]  /*172b0*/  @P3 STG.E desc[UR44][R8.64+0x124], R61 ;  /* 0x0001243d08003986 */ /* 0x0001ea000c10192c */
[----:B------:R-:W-:Y:S05]  /*172c0*/  @!P2 BRA `(.L_x_357) ;  /* 0x000000000004a947 */ /* 0x000fea0003800000 */
[----:B------:R0:W5:Y:S02]  /*172d0*/  LDG.E.LTC128B R3, desc[UR44][R12.64+0x120] ;  /* 0x0001202c0c037981 */ /* 0x000164000c1e1920 */
.L_x_357:
[----:B------:R-:W-:Y:S05]  /*172e0*/  BSYNC B1 ;  /* 0x0000000000017941 */ /* 0x000fea0003800000 */
.L_x_356:
        /* <DEDUP_REMOVED lines=9> */
.L_x_359:
[----:B------:R-:W-:Y:S05]  /*17380*/  BSYNC B1 ;  /* 0x0000000000017941 */ /* 0x000fea0003800000 */
.L_x_358:
        /* <DEDUP_REMOVED lines=9> */
.L_x_361:
[----:B------:R-:W-:Y:S05]  /*17420*/  BSYNC B1 ;  /* 0x0000000000017941 */ /* 0x000fea0003800000 */
.L_x_360:
[----:B0----5:R-:W-:Y:S01]  /*17430*/  FMUL R5, R3, R16 ;  /* 0x0000001003057220 */ /* 0x021fe20000400000 */
[----:B------:R-:W-:Y:S01]  /*17440*/  ISETP.GT.AND P3, PT, R0, 0x51, P0 ;  /* 0x000000510000780c */ /* 0x000fe20000764270 */
[----:B------:R-:W-:Y:S02]  /*17450*/  BSSY B1, `(.L_x_362) ;  /* 0x0000005000017945 */ /* 0x000fe40003800000 */
[----:B------:R-:W-:-:S05]  /*17460*/  FFMA R5, R64, R2, R5 ;  /* 0x0000000240057223 */ /* 0x000fca0000000005 */
[----:B------:R0:W-:Y:S05]  /*17470*/  @P2 STG.E desc[UR44][R8.64+0x140], R5 ;  /* 0x0001400508002986 */ /* 0x0001ea000c10192c */
[----:B------:R-:W-:Y:S05]  /*17480*/  @!P3 BRA `(.L_x_363) ;  /* 0x000000000004b947 */ /* 0x000fea0003800000 */
[----:B------:R0:W5:Y:S02]  /*17490*/  LDG.E.LTC128B R3, desc[UR44][R6.64+0x144] ;  /* 0x0001442c06037981 */ /* 0x000164000c1e1920 */
.L_x_363:
[----:B------:R-:W-:Y:S05]  /*174a0*/  BSYNC B1 ;  /* 0x0000000000017941 */ /* 0x000fea0003800000 */
.L_x_362:
[----:B-----5:R-:W-:Y:S01]  /*174b0*/  FMUL R4, R3, R16 ;  /* 0x0000001003047220 */ /* 0x020fe20000400000 */
[----:B------:R-:W-:Y:S01]  /*174c0*/  ISETP.GT.AND P2, PT, R0, 0x50, P1 ;  /* 0x000000500000780c */ /* 0x000fe20000f44270 */
[----:B------:R-:W-:Y:S02]  /*174d0*/  BSSY B1, `(.L_x_364) ;  /* 0x0000005000017945 */ /* 0x000fe40003800000 */
[----:B------:R-:W-:-:S05]  /*174e0*/  FFMA R65, R65, R2, R4 ;  /* 0x0000000241417223 */ /* 0x000fca0000000004 */
[----:B------:R0:W-:Y:S05]  /*174f0*/  @P3 STG.E desc[UR44][R8.64+0x144], R65 ;  /* 0x0001444108003986 */ /* 0x0001ea000c10192c */
[----:B------:R-:W-:Y:S05]  /*17500*/  @!P2 BRA `(.L_x_365) ;  /* 0x000000000004a947 */ /* 0x000fea0003800000 */
[----:B------:R0:W5:Y:S02]  /*17510*/  LDG.E.LTC128B R3, desc[UR44][R12.64+0x140] ;  /* 0x0001402c0c037981 */ /* 0x000164000c1e1920 */
.L_x_365:
[----:B------:R-:W-:Y:S05]  /*17520*/  BSYNC B1 ;  /* 0x0000000000017941 */ /* 0x000fea0003800000 */
.L_x_364:
        /* <DEDUP_REMOVED lines=9> */
.L_x_367:
[----:B------:R-:W-:Y:S05]  /*175c0*/  BSYNC B1 ;  /* 0x0000000000017941 */ /* 0x000fea0003800000 */
.L_x_366:
        /* <DEDUP_REMOVED lines=9> */
.L_x_369:
[----:B------:R-:W-:Y:S05]  /*17660*/  BSYNC B1 ;  /* 0x0000000000017941 */ /* 0x000fea0003800000 */
.L_x_368:
[----:B0----5:R-:W-:Y:S01]  /*17670*/  FMUL R5, R3, R16 ;  /* 0x0000001003057220 */ /* 0x021fe20000400000 */
[----:B------:R-:W-:Y:S01]  /*17680*/  ISETP.GT.AND P3, PT, R0, 0x59, P0 ;  /* 0x000000590000780c */ /* 0x000fe20000764270 */
[----:B------:R-:W-:Y:S02]  /*17690*/  BSSY B1, `(.L_x_370) ;  /* 0x0000005000017945 */ /* 0x000fe40003800000 */
[----:B------:R-:W-:-:S05]  /*176a0*/  FFMA R5, R68, R2, R5 ;  /* 0x0000000244057223 */ /* 0x000fca0000000005 */
[----:B------:R0:W-:Y:S05]  /*176b0*/  @P2 STG.E desc[UR44][R8.64+0x160], R5 ;  /* 0x0001600508002986 */ /* 0x0001ea000c10192c */
[----:B------:R-:W-:Y:S05]  /*176c0*/  @!P3 BRA `(.L_x_371) ;  /* 0x000000000004b947 */ /* 0x000fea0003800000 */
[----:B------:R0:W5:Y:S02]  /*176d0*/  LDG.E.LTC128B R3, desc[UR44][R6.64+0x164] ;  /* 0x0001642c06037981 */ /* 0x000164000c1e1920 */
.L_x_371:
[----:B------:R-:W-:Y:S05]  /*176e0*/  BSYNC B1 ;  /* 0x0000000000017941 */ /* 0x000fea0003800000 */
.L_x_370:
[----:B-----5:R-:W-:Y:S01]  /*176f0*/  FMUL R4, R3, R16 ;  /* 0x0000001003047220 */ /* 0x020fe20000400000 */
[----:B------:R-:W-:Y:S01]  /*17700*/  ISETP.GT.AND P2, PT, R0, 0x58, P1 ;  /* 0x000000580000780c */ /* 0x000fe20000f44270 */
[----:B------:R-:W-:Y:S02]  /*17710*/  BSSY B1, `(.L_x_372) ;  /* 0x0000005000017945 */ /* 0x000fe40003800000 */
[----:B------:R-:W-:-:S05]  /*17720*/  FFMA R69, R69, R2, R4 ;  /* 0x0000000245457223 */ /* 0x000fca0000000004 */
[----:B------:R0:W-:Y:S05]  /*17730*/  @P3 STG.E desc[UR44][R8.64+0x164], R69 ;  /* 0x0001644508003986 */ /* 0x0001ea000c10192c */
[----:B------:R-:W-:Y:S05]  /*17740*/  @!P2 BRA `(.L_x_373) ;  /* 0x000000000004a947 */ /* 0x000fea0003800000 */
[----:B------:R0:W5:Y:S02]  /*17750*/  LDG.E.LTC128B R3, desc[UR44][R12.64+0x160] ;  /* 0x0001602c0c037981 */ /* 0x000164000c1e1920 */
.L_x_373:
[----:B------:R-:W-:Y:S05]  /*17760*/  BSYNC B1 ;  /* 0x0000000000017941 */ /* 0x000fea0003800000 */
.L_x_372:
        /* <DEDUP_REMOVED lines=9> */
.L_x_375:
[----:B------:R-:W-:Y:S05]  /*17800*/  BSYNC B1 ;  /* 0x0000000000017941 */ /* 0x000fea0003800000 */
.L_x_374:
        /* <DEDUP_REMOVED lines=9> */
.L_x_377:
[----:B------:R-:W-:Y:S05]  /*178a0*/  BSYNC B1 ;  /* 0x0000000000017941 */ /* 0x000fea0003800000 */
.L_x_376:
[----:B0----5:R-:W-:Y:S01]  /*178b0*/  FMUL R5, R3, R16 ;  /* 0x0000001003057220 */ /* 0x021fe20000400000 */
[----:B------:R-:W-:Y:S01]  /*178c0*/  ISETP.GT.AND P3, PT, R0, 0x61, P0 ;  /* 0x000000610000780c */ /* 0x000fe20000764270 */
[----:B------:R-:W-:Y:S02]  /*178d0*/  BSSY B1, `(.L_x_378) ;  /* 0x0000005000017945 */ /* 0x000fe40003800000 */
[----:B------:R-:W-:-:S05]  /*178e0*/  FFMA R5, R72, R2, R5 ;  /* 0x0000000248057223 */ /* 0x000fca0000000005 */
[----:B------:R0:W-:Y:S05]  /*178f0*/  @P2 STG.E desc[UR44][R8.64+0x180], R5 ;  /* 0x0001800508002986 */ /* 0x0001ea000c10192c */
[----:B------:R-:W-:Y:S05]  /*17900*/  @!P3 BRA `(.L_x_379) ;  /* 0x000000000004b947 */ /* 0x000fea0003800000 */
[----:B------:R0:W5:Y:S02]  /*17910*/  LDG.E.LTC128B R3, desc[UR44][R6.64+0x184] ;  /* 0x0001842c06037981 */ /* 0x000164000c1e1920 */
.L_x_379:
[----:B------:R-:W-:Y:S05]  /*17920*/  BSYNC B1 ;  /* 0x0000000000017941 */ /* 0x000fea0003800000 */
.L_x_378:
[----:B-----5:R-:W-:Y:S01]  /*17930*/  FMUL R4, R3, R16 ;  /* 0x0000001003047220 */ /* 0x020fe20000400000 */
[----:B------:R-:W-:Y:S01]  /*17940*/  ISETP.GT.AND P2, PT, R0, 0x60, P1 ;  /* 0x000000600000780c */ /* 0x000fe20000f44270 */
[----:B------:R-:W-:Y:S02]  /*17950*/  BSSY B1, `(.L_x_380) ;  /* 0x0000005000017945 */ /* 0x000fe40003800000 */
[----:B------:R-:W-:-:S05]  /*17960*/  FFMA R73, R73, R2, R4 ;  /* 0x0000000249497223 */ /* 0x000fca0000000004 */
[----:B------:R0:W-:Y:S05]  /*17970*/  @P3 STG.E desc[UR44][R8.64+0x184], R73 ;  /* 0x0001844908003986 */ /* 0x0001ea000c10192c */
[----:B------:R-:W-:Y:S05]  /*17980*/  @!P2 BRA `(.L_x_381) ;  /* 0x000000000004a947 */ /* 0x000fea0003800000 */
[----:B------:R0:W5:Y:S02]  /*17990*/  LDG.E.LTC128B R3, desc[UR44][R12.64+0x180] ;  /* 0x0001802c0c037981 */ /* 0x000164000c1e1920 */
.L_x_381:
[----:B------:R-:W-:Y:S05]  /*179a0*/  BSYNC B1 ;  /* 0x0000000000017941 */ /* 0x000fea0003800000 */
.L_x_380:
        /* <DEDUP_REMOVED lines=9> */
.L_x_383:
[----:B------:R-:W-:Y:S05]  /*17a40*/  BSYNC B1 ;  /* 0x0000000000017941 */ /* 0x000fea0003800000 */
.L_x_382:
        /* <DEDUP_REMOVED lines=9> */
.L_x_385:
[----:B------:R-:W-:Y:S05]  /*17ae0*/  BSYNC B1 ;  /* 0x0000000000017941 */ /* 0x000fea0003800000 */
.L_x_384:
[----:B0----5:R-:W-:Y:S01]  /*17af0*/  FMUL R5, R3, R16 ;  /* 0x0000001003057220 */ /* 0x021fe20000400000 */
[----:B------:R-:W-:Y:S01]  /*17b00*/  ISETP.GT.AND P3, PT, R0, 0x69, P0 ;  /* 0x000000690000780c */ /* 0x000fe20000764270 */
[----:B------:R-:W-:Y:S02]  /*17b10*/  BSSY B1, `(.L_x_386) ;  /* 0x0000005000017945 */ /* 0x000fe40003800000 */
[----:B------:R-:W-:-:S05]  /*17b20*/  FFMA R5, R76, R2, R5 ;  /* 0x000000024c057223 */ /* 0x000fca0000000005 */
[----:B------:R0:W-:Y:S05]  /*17b30*/  @P2 STG.E desc[UR44][R8.64+0x1a0], R5 ;  /* 0x0001a00508002986 */ /* 0x0001ea000c10192c */
[----:B------:R-:W-:Y:S05]  /*17b40*/  @!P3 BRA `(.L_x_387) ;  /* 0x000000000004b947 */ /* 0x000fea0003800000 */
[----:B------:R0:W5:Y:S02]  /*17b50*/  LDG.E.LTC128B R3, desc[UR44][R6.64+0x1a4] ;  /* 0x0001a42c06037981 */ /* 0x000164000c1e1920 */
.L_x_387:
[----:B------:R-:W-:Y:S05]  /*17b60*/  BSYNC B1 ;  /* 0x0000000000017941 */ /* 0x000fea0003800000 */
.L_x_386:
[----:B-----5:R-:W-:Y:S01]  /*17b70*/  FMUL R4, R3, R16 ;  /* 0x0000001003047220 */ /* 0x020fe20000400000 */
[----:B------:R-:W-:Y:S01]  /*17b80*/  ISETP.GT.AND P2, PT, R0, 0x68, P1 ;  /* 0x000000680000780c */ /* 0x000fe20000f44270 */
[----:B------:R-:W-:Y:S02]  /*17b90*/  BSSY B1, `(.L_x_388) ;  /* 0x0000005000017945 */ /* 0x000fe40003800000 */
[----:B------:R-:W-:-:S05]  /*17ba0*/  FFMA R77, R77, R2, R4 ;  /* 0x000000024d4d7223 */ /* 0x000fca0000000004 */
[----:B------:R0:W-:Y:S05]  /*17bb0*/  @P3 STG.E desc[UR44][R8.64+0x1a4], R77 ;  /* 0x0001a44d08003986 */ /* 0x0001ea000c10192c */
[----:B------:R-:W-:Y:S05]  /*17bc0*/  @!P2 BRA `(.L_x_389) ;  /* 0x000000000004a947 */ /* 0x000fea0003800000 */
[----:B------:R0:W5:Y:S02]  /*17bd0*/  LDG.E.LTC128B R3, desc[UR44][R12.64+0x1a0] ;  /* 0x0001a02c0c037981 */ /* 0x000164000c1e1920 */
.L_x_389:
[----:B------:R-:W-:Y:S05]  /*17be0*/  BSYNC B1 ;  /* 0x0000000000017941 */ /* 0x000fea0003800000 */
.L_x_388:
        /* <DEDUP_REMOVED lines=9> */
.L_x_391:
[----:B------:R-:W-:Y:S05]  /*17c80*/  BSYNC B1 ;  /* 0x0000000000017941 */ /* 0x000fea0003800000 */
.L_x_390:
        /* <DEDUP_REMOVED lines=9> */
.L_x_393:
[----:B------:R-:W-:Y:S05]  /*17d20*/  BSYNC B1 ;  /* 0x0000000000017941 */ /* 0x000fea0003800000 */
.L_x_392:
[----:B0----5:R-:W-:Y:S01]  /*17d30*/  FMUL R5, R3, R16 ;  /* 0x0000001003057220 */ /* 0x021fe20000400000 */
[----:B------:R-:W-:Y:S01]  /*17d40*/  ISETP.GT.AND P3, PT, R0, 0x71, P0 ;  /* 0x000000710000780c */ /* 0x000fe20000764270 */
[----:B------:R-:W-:Y:S02]  /*17d50*/  BSSY B1, `(.L_x_394) ;  /* 0x0000005000017945 */ /* 0x000fe40003800000 */
[----:B------:R-:W-:-:S05]  /*17d60*/  FFMA R5, R80, R2, R5 ;  /* 0x0000000250057223 */ /* 0x000fca0000000005 */
[----:B------:R0:W-:Y:S05]  /*17d70*/  @P2 STG.E desc[UR44][R8.64+0x1c0], R5 ;  /* 0x0001c00508002986 */ /* 0x0001ea000c10192c */
[----:B------:R-:W-:Y:S05]  /*17d80*/  @!P3 BRA `(.L_x_395) ;  /* 0x000000000004b947 */ /* 0x000fea0003800000 */
[----:B------:R0:W5:Y:S02]  /*17d90*/  LDG.E.LTC128B R3, desc[UR44][R6.64+0x1c4] ;  /* 0x0001c42c06037981 */ /* 0x000164000c1e1920 */
.L_x_395:
[----:B------:R-:W-:Y:S05]  /*17da0*/  BSYNC B1 ;  /* 0x0000000000017941 */ /* 0x000fea0003800000 */
.L_x_394:
[----:B-----5:R-:W-:Y:S01]  /*17db0*/  FMUL R4, R3, R16 ;  /* 0x0000001003047220 */ /* 0x020fe20000400000 */
[----:B------:R-:W-:Y:S01]  /*17dc0*/  ISETP.GT.AND P2, PT, R0, 0x70, P1 ;  /* 0x000000700000780c */ /* 0x000fe20000f44270 */
[----:B------:R-:W-:Y:S02]  /*17dd0*/  BSSY B1, `(.L_x_396) ;  /* 0x0000005000017945 */ /* 0x000fe40003800000 */
[----:B------:R-:W-:-:S05]  /*17de0*/  FFMA R81, R81, R2, R4 ;  /* 0x0000000251517223 */ /* 0x000fca0000000004 */
[----:B------:R0:W-:Y:S05]  /*17df0*/  @P3 STG.E desc[UR44][R8.64+0x1c4], R81 ;  /* 0x0001c45108003986 */ /* 0x0001ea000c10192c */
[----:B------:R-:W-:Y:S05]  /*17e00*/  @!P2 BRA `(.L_x_397) ;  /* 0x000000000004a947 */ /* 0x000fea0003800000 */
[----:B------:R0:W5:Y:S02]  /*17e10*/  LDG.E.LTC128B R3, desc[UR44][R12.64+0x1c0] ;  /* 0x0001c02c0c037981 */ /* 0x000164000c1e1920 */
.L_x_397:
[----:B------:R-:W-:Y:S05]  /*17e20*/  BSYNC B1 ;  /* 0x0000000000017941 */ /* 0x000fea0003800000 */
.L_x_396:
        /* <DEDUP_REMOVED lines=9> */
.L_x_399:
[----:B------:R-:W-:Y:S05]  /*17ec0*/  BSYNC B1 ;  /* 0x0000000000017941 */ /* 0x000fea0003800000 */
.L_x_398:
        /* <DEDUP_REMOVED lines=9> */
.L_x_401:
[----:B------:R-:W-:Y:S05]  /*17f60*/  BSYNC B1 ;  /* 0x0000000000017941 */ /* 0x000fea0003800000 */
.L_x_400:
[----:B0----5:R-:W-:Y:S01]  /*17f70*/  FMUL R5, R3, R16 ;  /* 0x0000001003057220 */ /* 0x021fe20000400000 */
[----:B------:R-:W-:Y:S01]  /*17f80*/  ISETP.GT.AND P3, PT, R0, 0x79, P0 ;  /* 0x000000790000780c */ /* 0x000fe20000764270 */
[----:B------:R-:W-:Y:S02]  /*17f90*/  BSSY B1, `(.L_x_402) ;  /* 0x0000005000017945 */ /* 0x000fe40003800000 */
[----:B------:R-:W-:-:S05]  /*17fa0*/  FFMA R5, R84, R2, R5 ;  /* 0x0000000254057223 */ /* 0x000fca0000000005 */
[----:B------:R0:W-:Y:S05]  /*17fb0*/  @P2 STG.E desc[UR44][R8.64+0x1e0], R5 ;  /* 0x0001e00508002986 */ /* 0x0001ea000c10192c */
[----:B------:R-:W-:Y:S05]  /*17fc0*/  @!P3 BRA `(.L_x_403) ;  /* 0x000000000004b947 */ /* 0x000fea0003800000 */
[----:B------:R0:W5:Y:S02]  /*17fd0*/  LDG.E.LTC128B R3, desc[UR44][R6.64+0x1e4] ;  /* 0x0001e42c06037981 */ /* 0x000164000c1e1920 */
.L_x_403:
[----:B------:R-:W-:Y:S05]  /*17fe0*/  BSYNC B1 ;  /* 0x0000000000017941 */ /* 0x000fea0003800000 */
.L_x_402:
[----:B-----5:R-:W-:Y:S01]  /*17ff0*/  FMUL R4, R3, R16 ;  /* 0x0000001003047220 */ /* 0x020fe20000400000 */
[----:B------:R-:W-:Y:S01]  /*18000*/  ISETP.GT.AND P2, PT, R0, 0x78, P1 ;  /* 0x000000780000780c */ /* 0x000fe20000f44270 */
[----:B------:R-:W-:Y:S02]  /*18010*/  BSSY B1, `(.L_x_404) ;  /* 0x0000005000017945 */ /* 0x000fe40003800000 */
[----:B------:R-:W-:-:S05]  /*18020*/  FFMA R85, R85, R2, R4 ;  /* 0x0000000255557223 */ /* 0x000fca0000000004 */
[----:B------:R0:W-:Y:S05]  /*18030*/  @P3 STG.E desc[UR44][R8.64+0x1e4], R85 ;  /* 0x0001e45508003986 */ /* 0x0001ea000c10192c */
[----:B------:R-:W-:Y:S05]  /*18040*/  @!P2 BRA `(.L_x_405) ;  /* 0x000000000004a947 */ /* 0x000fea0003800000 */
[----:B------:R0:W5:Y:S02]  /*18050*/  LDG.E.LTC128B R3, desc[UR44][R12.64+0x1e0] ;  /* 0x0001e02c0c037981 */ /* 0x000164000c1e1920 */
.L_x_405:
[----:B------:R-:W-:Y:S05]  /*18060*/  BSYNC B1 ;  /* 0x0000000000017941 */ /* 0x000fea0003800000 */
.L_x_404:
        /* <DEDUP_REMOVED lines=9> */
.L_x_407:
[----:B------:R-:W-:Y:S05]  /*18100*/  BSYNC B1 ;  /* 0x0000000000017941 */ /* 0x000fea0003800000 */
.L_x_406:
        /* <DEDUP_REMOVED lines=9> */
.L_x_409:
[----:B------:R-:W-:Y:S05]  /*181a0*/  BSYNC B1 ;  /* 0x0000000000017941 */ /* 0x000fea0003800000 */
.L_x_408:
[----:B0----5:R-:W-:Y:S01]  /*181b0*/  FMUL R5, R3, R16 ;  /* 0x0000001003057220 */ /* 0x021fe20000400000 */
[----:B------:R-:W-:Y:S01]  /*181c0*/  ISETP.GT.AND P3, PT, R0, 0x81, P0 ;  /* 0x000000810000780c */ /* 0x000fe20000764270 */
[----:B------:R-:W-:Y:S02]  /*181d0*/  BSSY B1, `(.L_x_410) ;  /* 0x0000005000017945 */ /* 0x000fe40003800000 */
[----:B------:R-:W-:-:S05]  /*181e0*/  FFMA R5, R88, R2, R5 ;  /* 0x0000000258057223 */ /* 0x000fca0000000005 */
[----:B------:R0:W-:Y:S05]  /*181f0*/  @P2 STG.E desc[UR44][R8.64+0x200], R5 ;  /* 0x0002000508002986 */ /* 0x0001ea000c10192c */
[----:B------:R-:W-:Y:S05]  /*18200*/  @!P3 BRA `(.L_x_411) ;  /* 0x000000000004b947 */ /* 0x000fea0003800000 */
[----:B------:R0:W5:Y:S02]  /*18210*/  LDG.E.LTC128B R3, desc[UR44][R6.64+0x204] ;  /* 0x0002042c06037981 */ /* 0x000164000c1e1920 */
.L_x_411:
[----:B------:R-:W-:Y:S05]  /*18220*/  BSYNC B1 ;  /* 0x0000000000017941 */ /* 0x000fea0003800000 */
.L_x_410:
[----:B-----5:R-:W-:Y:S01]  /*18230*/  FMUL R4, R3, R16 ;  /* 0x0000001003047220 */ /* 0x020fe20000400000 */
[----:B------:R-:W-:Y:S01]  /*18240*/  ISETP.GT.AND P2, PT, R0, 0x80, P1 ;  /* 0x000000800000780c */ /* 0x000fe20000f44270 */
[----:B------:R-:W-:Y:S02]  /*18250*/  BSSY B1, `(.L_x_412) ;  /* 0x0000005000017945 */ /* 0x000fe40003800000 */
[----:B------:R-:W-:-:S05]  /*18260*/  FFMA R89, R89, R2, R4 ;  /* 0x0000000259597223 */ /* 0x000fca0000000004 */
[----:B------:R0:W-:Y:S05]  /*18270*/  @P3 STG.E desc[UR44][R8.64+0x204], R89 ;  /* 0x0002045908003986 */ /* 0x0001ea000c10192c */
[----:B------:R-:W-:Y:S05]  /*18280*/  @!P2 BRA `(.L_x_413) ;  /* 0x000000000004a947 */ /* 0x000fea0003800000 */
[----:B------:R0:W5:Y:S02]  /*18290*/  LDG.E.LTC128B R3, desc[UR44][R12.64+0x200] ;  /* 0x0002002c0c037981 */ /* 0x000164000c1e1920 */
.L_x_413:
[----:B------:R-:W-:Y:S05]  /*182a0*/  BSYNC B1 ;  /* 0x0000000000017941 */ /* 0x000fea0003800000 */
.L_x_412:
        /* <DEDUP_REMOVED lines=9> */
.L_x_415:
[----:B------:R-:W-:Y:S05]  /*18340*/  BSYNC B1 ;  /* 0x0000000000017941 */ /* 0x000fea0003800000 */
.L_x_414:
        /* <DEDUP_REMOVED lines=9> */
.L_x_417:
[----:B------:R-:W-:Y:S05]  /*183e0*/  BSYNC B1 ;  /* 0x0000000000017941 */ /* 0x000fea0003800000 */
.L_x_416:
[----:B0----5:R-:W-:Y:S01]  /*183f0*/  FMUL R5, R3, R16 ;  /* 0x0000001003057220 */ /* 0x021fe20000400000 */
[----:B------:R-:W-:Y:S01]  /*18400*/  ISETP.GT.AND P3, PT, R0, 0x89, P0 ;  /* 0x000000890000780c */ /* 0x000fe20000764270 */
[----:B------:R-:W-:Y:S02]  /*18410*/  BSSY B1, `(.L_x_418) ;  /* 0x0000005000017945 */ /* 0x000fe40003800000 */
[----:B------:R-:W-:-:S05]  /*18420*/  FFMA R5, R92, R2, R5 ;  /* 0x000000025c057223 */ /* 0x000fca0000000005 */
[----:B------:R0:W-:Y:S05]  /*18430*/  @P2 STG.E desc[UR44][R8.64+0x220], R5 ;  /* 0x0002200508002986 */ /* 0x0001ea000c10192c */
[----:B------:R-:W-:Y:S05]  /*18440*/  @!P3 BRA `(.L_x_419) ;  /* 0x000000000004b947 */ /* 0x000fea0003800000 */
[----:B------:R0:W5:Y:S02]  /*18450*/  LDG.E.LTC128B R3, desc[UR44][R6.64+0x224] ;  /* 0x0002242c06037981 */ /* 0x000164000c1e1920 */
.L_x_419:
[----:B------:R-:W-:Y:S05]  /*18460*/  BSYNC B1 ;  /* 0x0000000000017941 */ /* 0x000fea0003800000 */
.L_x_418:
[----:B-----5:R-:W-:Y:S01]  /*18470*/  FMUL R4, R3, R16 ;  /* 0x0000001003047220 */ /* 0x020fe20000400000 */
[----:B------:R-:W-:Y:S01]  /*18480*/  ISETP.GT.AND P2, PT, R0, 0x88, P1 ;  /* 0x000000880000780c */ /* 0x000fe20000f44270 */
[----:B------:R-:W-:Y:S02]  /*18490*/  BSSY B1, `(.L_x_420) ;  /* 0x0000005000017945 */ /* 0x000fe40003800000 */
[----:B------:R-:W-:-:S05]  /*184a0*/  FFMA R93, R93, R2, R4 ;  /* 0x000000025d5d7223 */ /* 0x000fca0000000004 */
[----:B------:R0:W-:Y:S05]  /*184b0*/  @P3 STG.E desc[UR44][R8.64+0x224], R93 ;  /* 0x0002245d08003986 */ /* 0x0001ea000c10192c */
[----:B------:R-:W-:Y:S05]  /*184c0*/  @!P2 BRA `(.L_x_421) ;  /* 0x000000000004a947 */ /* 0x000fea0003800000 */
[----:B------:R0:W5:Y:S02]  /*184d0*/  LDG.E.LTC128B R3, desc[UR44][R12.64+0x220] ;  /* 0x0002202c0c037981 */ /* 0x000164000c1e1920 */
.L_x_421:
[----:B------:R-:W-:Y:S05]  /*184e0*/  BSYNC B1 ;  /* 0x0000000000017941 */ /* 0x000fea0003800000 */
.L_x_420:
        /* <DEDUP_REMOVED lines=9> */
.L_x_423:
[----:B------:R-:W-:Y:S05]  /*18580*/  BSYNC B1 ;  /* 0x0000000000017941 */ /* 0x000fea0003800000 */
.L_x_422:
        /* <DEDUP_REMOVED lines=9> */
.L_x_425:
[----:B------:R-:W-:Y:S05]  /*18620*/  BSYNC B1 ;  /* 0x0000000000017941 */ /* 0x000fea0003800000 */
.L_x_424:
[----:B0----5:R-:W-:Y:S01]  /*18630*/  FMUL R5, R3, R16 ;  /* 0x0000001003057220 */ /* 0x021fe20000400000 */
[----:B------:R-:W-:Y:S01]  /*18640*/  ISETP.GT.AND P3, PT, R0, 0x91, P0 ;  /* 0x000000910000780c */ /* 0x000fe20000764270 */
[----:B------:R-:W-:Y:S02]  /*18650*/  BSSY B1, `(.L_x_426) ;  /* 0x0000005000017945 */ /* 0x000fe40003800000 */
[----:B------:R-:W-:-:S05]  /*18660*/  FFMA R5, R96, R2, R5 ;  /* 0x0000000260057223 */ /* 0x000fca0000000005 */
[----:B------:R0:W-:Y:S05]  /*18670*/  @P2 STG.E desc[UR44][R8.64+0x240], R5 ;  /* 0x0002400508002986 */ /* 0x0001ea000c10192c */
[----:B------:R-:W-:Y:S05]  /*18680*/  @!P3 BRA `(.L_x_427) ;  /* 0x000000000004b947 */ /* 0x000fea0003800000 */
[----:B------:R0:W5:Y:S02]  /*18690*/  LDG.E.LTC128B R3, desc[UR44][R6.64+0x244] ;  /* 0x0002442c06037981 */ /* 0x000164000c1e1920 */
.L_x_427:
[----:B------:R-:W-:Y:S05]  /*186a0*/  BSYNC B1 ;  /* 0x0000000000017941 */ /* 0x000fea0003800000 */
.L_x_426:
[----:B-----5:R-:W-:Y:S01]  /*186b0*/  FMUL R4, R3, R16 ;  /* 0x0000001003047220 */ /* 0x020fe20000400000 */
[----:B------:R-:W-:Y:S01]  /*186c0*/  ISETP.GT.AND P2, PT, R0, 0x90, P1 ;  /* 0x000000900000780c */ /* 0x000fe20000f44270 */
[----:B------:R-:W-:Y:S02]  /*186d0*/  BSSY B1, `(.L_x_428) ;  /* 0x0000005000017945 */ /* 0x000fe40003800000 */
[----:B------:R-:W-:-:S05]  /*186e0*/  FFMA R97, R97, R2, R4 ;  /* 0x0000000261617223 */ /* 0x000fca0000000004 */
[----:B------:R0:W-:Y:S05]  /*186f0*/  @P3 STG.E desc[UR44][R8.64+0x244], R97 ;  /* 0x0002446108003986 */ /* 0x0001ea000c10192c */
[----:B------:R-:W-:Y:S05]  /*18700*/  @!P2 BRA `(.L_x_429) ;  /* 0x000000000004a947 */ /* 0x000fea0003800000 */
[----:B------:R0:W5:Y:S02]  /*18710*/  LDG.E.LTC128B R3, desc[UR44][R12.64+0x240] ;  /* 0x0002402c0c037981 */ /* 0x000164000c1e1920 */
.L_x_429:
[----:B------:R-:W-:Y:S05]  /*18720*/  BSYNC B1 ;  /* 0x0000000000017941 */ /* 0x000fea0003800000 */
.L_x_428:
        /* <DEDUP_REMOVED lines=9> */
.L_x_431:
[----:B------:R-:W-:Y:S05]  /*187c0*/  BSYNC B1 ;  /* 0x0000000000017941 */ /* 0x000fea0003800000 */
.L_x_430:
        /* <DEDUP_REMOVED lines=9> */
.L_x_433:
[----:B------:R-:W-:Y:S05]  /*18860*/  BSYNC B1 ;  /* 0x0000000000017941 */ /* 0x000fea0003800000 */
.L_x_432:
[----:B0----5:R-:W-:Y:S01]  /*18870*/  FMUL R5, R3, R16 ;  /* 0x0000001003057220 */ /* 0x021fe20000400000 */
[----:B------:R-:W-:Y:S01]  /*18880*/  ISETP.GT.AND P3, PT, R0, 0x99, P0 ;  /* 0x000000990000780c */ /* 0x000fe20000764270 */
[----:B------:R-:W-:Y:S02]  /*18890*/  BSSY B1, `(.L_x_434) ;  /* 0x0000005000017945 */ /* 0x000fe40003800000 */
[----:B------:R-:W-:-:S05]  /*188a0*/  FFMA R5, R100, R2, R5 ;  /* 0x0000000264057223 */ /* 0x000fca0000000005 */
[----:B------:R0:W-:Y:S05]  /*188b0*/  @P2 STG.E desc[UR44][R8.64+0x260], R5 ;  /* 0x0002600508002986 */ /* 0x0001ea000c10192c */
[----:B------:R-:W-:Y:S05]  /*188c0*/  @!P3 BRA `(.L_x_435) ;  /* 0x000000000004b947 */ /* 0x000fea0003800000 */
[----:B------:R0:W5:Y:S02]  /*188d0*/  LDG.E.LTC128B R3, desc[UR44][R6.64+0x264] ;  /* 0x0002642c06037981 */ /* 0x000164000c1e1920 */
.L_x_435:
[----:B------:R-:W-:Y:S05]  /*188e0*/  BSYNC B1 ;  /* 0x0000000000017941 */ /* 0x000fea0003800000 */
.L_x_434:
[----:B-----5:R-:W-:Y:S01]  /*188f0*/  FMUL R4, R3, R16 ;  /* 0x0000001003047220 */ /* 0x020fe20000400000 */
[----:B------:R-:W-:Y:S01]  /*18900*/  ISETP.GT.AND P2, PT, R0, 0x98, P1 ;  /* 0x000000980000780c */ /* 0x000fe20000f44270 */
[----:B------:R-:W-:Y:S02]  /*18910*/  BSSY B1, `(.L_x_436) ;  /* 0x0000005000017945 */ /* 0x000fe40003800000 */
[----:B------:R-:W-:-:S05]  /*18920*/  FFMA R101, R101, R2, R4 ;  /* 0x0000000265657223 */ /* 0x000fca0000000004 */
[----:B------:R0:W-:Y:S05]  /*18930*/  @P3 STG.E desc[UR44][R8.64+0x264], R101 ;  /* 0x0002646508003986 */ /* 0x0001ea000c10192c */
[----:B------:R-:W-:Y:S05]  /*18940*/  @!P2 BRA `(.L_x_437) ;  /* 0x000000000004a947 */ /* 0x000fea0003800000 */
[----:B------:R0:W5:Y:S02]  /*18950*/  LDG.E.LTC128B R3, desc[UR44][R12.64+0x260] ;  /* 0x0002602c0c037981 */ /* 0x000164000c1e1920 */
.L_x_437:
[----:B------:R-:W-:Y:S05]  /*18960*/  BSYNC B1 ;  /* 0x0000000000017941 */ /* 0x000fea0003800000 */
.L_x_436:
        /* <DEDUP_REMOVED lines=9> */
.L_x_439:
[----:B------:R-:W-:Y:S05]  /*18a00*/  BSYNC B1 ;  /* 0x0000000000017941 */ /* 0x000fea0003800000 */
.L_x_438:
        /* <DEDUP_REMOVED lines=9> */
.L_x_441:
[----:B------:R-:W-:Y:S05]  /*18aa0*/  BSYNC B1 ;  /* 0x0000000000017941 */ /* 0x000fea0003800000 */
.L_x_440:
[----:B0----5:R-:W-:Y:S01]  /*18ab0*/  FMUL R5, R3, R16 ;  /* 0x0000001003057220 */ /* 0x021fe20000400000 */
[----:B------:R-:W-:Y:S01]  /*18ac0*/  ISETP.GT.AND P3, PT, R0, 0xa1, P0 ;  /* 0x000000a10000780c */ /* 0x000fe20000764270 */
[----:B------:R-:W-:Y:S02]  /*18ad0*/  BSSY B1, `(.L_x_442) ;  /* 0x0000005000017945 */ /* 0x000fe40003800000 */
[----:B------:R-:W-:-:S05]  /*18ae0*/  FFMA R5, R104, R2, R5 ;  /* 0x0000000268057223 */ /* 0x000fca0000000005 */
[----:B------:R0:W-:Y:S05]  /*18af0*/  @P2 STG.E desc[UR44][R8.64+0x280], R5 ;  /* 0x0002800508002986 */ /* 0x0001ea000c10192c */
[----:B------:R-:W-:Y:S05]  /*18b00*/  @!P3 BRA `(.L_x_443) ;  /* 0x000000000004b947 */ /* 0x000fea0003800000 */
[----:B------:R0:W5:Y:S02]  /*18b10*/  LDG.E.LTC128B R3, desc[UR44][R6.64+0x284] ;  /* 0x0002842c06037981 */ /* 0x000164000c1e1920 */
.L_x_443:
[----:B------:R-:W-:Y:S05]  /*18b20*/  BSYNC B1 ;  /* 0x0000000000017941 */ /* 0x000fea0003800000 */
.L_x_442:
[----:B-----5:R-:W-:Y:S01]  /*18b30*/  FMUL R4, R3, R16 ;  /* 0x0000001003047220 */ /* 0x020fe20000400000 */
[----:B------:R-:W-:Y:S01]  /*18b40*/  ISETP.GT.AND P2, PT, R0, 0xa0, P1 ;  /* 0x000000a00000780c */ /* 0x000fe20000f44270 */
[----:B------:R-:W-:Y:S02]  /*18b50*/  BSSY B1, `(.L_x_444) ;  /* 0x0000005000017945 */ /* 0x000fe40003800000 */
[----:B------:R-:W-:-:S05]  /*18b60*/  FFMA R105, R105, R2, R4 ;  /* 0x0000000269697223 */ /* 0x000fca0000000004 */
[----:B------:R0:W-:Y:S05]  /*18b70*/  @P3 STG.E desc[UR44][R8.64+0x284], R105 ;  /* 0x0002846908003986 */ /* 0x0001ea000c10192c */
[----:B------:R-:W-:Y:S05]  /*18b80*/  @!P2 BRA `(.L_x_445) ;  /* 0x000000000004a947 */ /* 0x000fea0003800000 */
[----:B------:R0:W5:Y:S02]  /*18b90*/  LDG.E.LTC128B R3, desc[UR44][R12.64+0x280] ;  /* 0x0002802c0c037981 */ /* 0x000164000c1e1920 */
.L_x_445:
[----:B------:R-:W-:Y:S05]  /*18ba0*/  BSYNC B1 ;  /* 0x0000000000017941 */ /* 0x000fea0003800000 */
.L_x_444:
        /* <DEDUP_REMOVED lines=9> */
.L_x_447:
[----:B------:R-:W-:Y:S05]  /*18c40*/  BSYNC B1 ;  /* 0x0000000000017941 */ /* 0x000fea0003800000 */
.L_x_446:
        /* <DEDUP_REMOVED lines=9> */
.L_x_449:
[----:B------:R-:W-:Y:S05]  /*18ce0*/  BSYNC B1 ;  /* 0x0000000000017941 */ /* 0x000fea0003800000 */
.L_x_448:
[----:B0----5:R-:W-:Y:S01]  /*18cf0*/  FMUL R5, R3, R16 ;  /* 0x0000001003057220 */ /* 0x021fe20000400000 */
[----:B------:R-:W-:Y:S01]  /*18d00*/  ISETP.GT.AND P3, PT, R0, 0xa9, P0 ;  /* 0x000000a90000780c */ /* 0x000fe20000764270 */
[----:B------:R-:W-:Y:S02]  /*18d10*/  BSSY B1, `(.L_x_450) ;  /* 0x0000005000017945 */ /* 0x000fe40003800000 */
[----:B------:R-:W-:-:S05]  /*18d20*/  FFMA R5, R108, R2, R5 ;  /* 0x000000026c057223 */ /* 0x000fca0000000005 */
[----:B------:R0:W-:Y:S05]  /*18d30*/  @P2 STG.E desc[UR44][R8.64+0x2a0], R5 ;  /* 0x0002a00508002986 */ /* 0x0001ea000c10192c */
[----:B------:R-:W-:Y:S05]  /*18d40*/  @!P3 BRA `(.L_x_451) ;  /* 0x000000000004b947 */ /* 0x000fea0003800000 */
[----:B------:R0:W5:Y:S02]  /*18d50*/  LDG.E.LTC128B R3, desc[UR44][R6.64+0x2a4] ;  /* 0x0002a42c06037981 */ /* 0x000164000c1e1920 */
.L_x_451:
[----:B------:R-:W-:Y:S05]  /*18d60*/  BSYNC B1 ;  /* 0x0000000000017941 */ /* 0x000fea0003800000 */
.L_x_450:
[----:B-----5:R-:W-:Y:S01]  /*18d70*/  FMUL R4, R3, R16 ;  /* 0x0000001003047220 */ /* 0x020fe20000400000 */
[----:B------:R-:W-:Y:S01]  /*18d80*/  ISETP.GT.AND P2, PT, R0, 0xa8, P1 ;  /* 0x000000a80000780c */ /* 0x000fe20000f44270 */
[----:B------:R-:W-:Y:S02]  /*18d90*/  BSSY B1, `(.L_x_452) ;  /* 0x0000005000017945 */ /* 0x000fe40003800000 */
[----:B------:R-:W-:-:S05]  /*18da0*/  FFMA R109, R109, R2, R4 ;  /* 0x000000026d6d7223 */ /* 0x000fca0000000004 */
[----:B------:R0:W-:Y:S05]  /*18db0*/  @P3 STG.E desc[UR44][R8.64+0x2a4], R109 ;  /* 0x0002a46d08003986 */ /* 0x0001ea000c10192c */
[----:B------:R-:W-:Y:S05]  /*18dc0*/  @!P2 BRA `(.L_x_453) ;  /* 0x000000000004a947 */ /* 0x000fea0003800000 */
[----:B------:R0:W5:Y:S02]  /*18dd0*/  LDG.E.LTC128B R3, desc[UR44][R12.64+0x2a0] ;  /* 0x0002a02c0c037981 */ /* 0x000164000c1e1920 */
.L_x_453:
[----:B------:R-:W-:Y:S05]  /*18de0*/  BSYNC B1 ;  /* 0x0000000000017941 */ /* 0x000fea0003800000 */
.L_x_452:
        /* <DEDUP_REMOVED lines=9> */
.L_x_455:
[----:B------:R-:W-:Y:S05]  /*18e80*/  BSYNC B1 ;  /* 0x0000000000017941 */ /* 0x000fea0003800000 */
.L_x_454:
        /* <DEDUP_REMOVED lines=9> */
.L_x_457:
[----:B------:R-:W-:Y:S05]  /*18f20*/  BSYNC B1 ;  /* 0x0000000000017941 */ /* 0x000fea0003800000 */
.L_x_456:
[----:B0----5:R-:W-:Y:S01]  /*18f30*/  FMUL R5, R3, R16 ;  /* 0x0000001003057220 */ /* 0x021fe20000400000 */
[----:B------:R-:W-:Y:S01]  /*18f40*/  ISETP.GT.AND P3, PT, R0, 0xb1, P0 ;  /* 0x000000b10000780c */ /* 0x000fe20000764270 */
[----:B------:R-:W-:Y:S02]  /*18f50*/  BSSY B1, `(.L_x_458) ;  /* 0x0000005000017945 */ /* 0x000fe40003800000 */
[----:B------:R-:W-:-:S05]  /*18f60*/  FFMA R5, R112, R2, R5 ;  /* 0x0000000270057223 */ /* 0x000fca0000000005 */
[----:B------:R0:W-:Y:S05]  /*18f70*/  @P2 STG.E desc[UR44][R8.64+0x2c0], R5 ;  /* 0x0002c00508002986 */ /* 0x0001ea000c10192c */
[----:B------:R-:W-:Y:S05]  /*18f80*/  @!P3 BRA `(.L_x_459) ;  /* 0x000000000004b947 */ /* 0x000fea0003800000 */
[----:B------:R0:W5:Y:S02]  /*18f90*/  LDG.E.LTC128B R3, desc[UR44][R6.64+0x2c4] ;  /* 0x0002c42c06037981 */ /* 0x000164000c1e1920 */
.L_x_459:
[----:B------:R-:W-:Y:S05]  /*18fa0*/  BSYNC B1 ;  /* 0x0000000000017941 */ /* 0x000fea0003800000 */
.L_x_458:
[----:B-----5:R-:W-:Y:S01]  /*18fb0*/  FMUL R4, R3, R16 ;  /* 0x0000001003047220 */ /* 0x020fe20000400000 */
[----:B------:R-:W-:Y:S01]  /*18fc0*/  ISETP.GT.AND P2, PT, R0, 0xb0, P1 ;  /* 0x000000b00000780c */ /* 0x000fe20000f44270 */
[----:B------:R-:W-:Y:S02]  /*18fd0*/  BSSY B1, `(.L_x_460) ;  /* 0x0000005000017945 */ /* 0x000fe40003800000 */
[----:B------:R-:W-:-:S05]  /*18fe0*/  FFMA R113, R113, R2, R4 ;  /* 0x0000000271717223 */ /* 0x000fca0000000004 */
[----:B------:R0:W-:Y:S05]  /*18ff0*/  @P3 STG.E desc[UR44][R8.64+0x2c4], R113 ;  /* 0x0002c47108003986 */ /* 0x0001ea000c10192c */
[----:B------:R-:W-:Y:S05]  /*19000*/  @!P2 BRA `(.L_x_461) ;  /* 0x000000000004a947 */ /* 0x000fea0003800000 */
[----:B------:R0:W5:Y:S02]  /*19010*/  LDG.E.LTC128B R3, desc[UR44][R12.64+0x2c0] ;  /* 0x0002c02c0c037981 */ /* 0x000164000c1e1920 */
.L_x_461:
[----:B------:R-:W-:Y:S05]  /*19020*/  BSYNC B1 ;  /* 0x0000000000017941 */ /* 0x000fea0003800000 */
.L_x_460:
        /* <DEDUP_REMOVED lines=9> */
.L_x_463:
[----:B------:R-:W-:Y:S05]  /*190c0*/  BSYNC B1 ;  /* 0x0000000000017941 */ /* 0x000fea0003800000 */
.L_x_462:
        /* <DEDUP_REMOVED lines=9> */
.L_x_465:
[----:B------:R-:W-:Y:S05]  /*19160*/  BSYNC B1 ;  /* 0x0000000000017941 */ /* 0x000fea0003800000 */
.L_x_464:
[----:B0----5:R-:W-:Y:S01]  /*19170*/  FMUL R5, R3, R16 ;  /* 0x0000001003057220 */ /* 0x021fe20000400000 */
[----:B------:R-:W-:Y:S01]  /*19180*/  ISETP.GT.AND P3, PT, R0, 0xb9, P0 ;  /* 0x000000b90000780c */ /* 0x000fe20000764270 */
[----:B------:R-:W-:Y:S02]  /*19190*/  BSSY B1, `(.L_x_466) ;  /* 0x0000005000017945 */ /* 0x000fe40003800000 */
[----:B------:R-:W-:-:S05]  /*191a0*/  FFMA R5, R116, R2, R5 ;  /* 0x0000000274057223 */ /* 0x000fca0000000005 */
[----:B------:R0:W-:Y:S05]  /*191b0*/  @P2 STG.E desc[UR44][R8.64+0x2e0], R5 ;  /* 0x0002e00508002986 */ /* 0x0001ea000c10192c */
[----:B------:R-:W-:Y:S05]  /*191c0*/  @!P3 BRA `(.L_x_467) ;  /* 0x000000000004b947 */ /* 0x000fea0003800000 */
[----:B------:R0:W5:Y:S02]  /*191d0*/  LDG.E.LTC128B R3, desc[UR44][R6.64+0x2e4] ;  /* 0x0002e42c06037981 */ /* 0x000164000c1e1920 */
.L_x_467:
[----:B------:R-:W-:Y:S05]  /*191e0*/  BSYNC B1 ;  /* 0x0000000000017941 */ /* 0x000fea0003800000 */
.L_x_466:
[----:B-----5:R-:W-:Y:S01]  /*191f0*/  FMUL R4, R3, R16 ;  /* 0x0000001003047220 */ /* 0x020fe20000400000 */
[----:B------:R-:W-:Y:S01]  /*19200*/  ISETP.GT.AND P2, PT, R0, 0xb8, P1 ;  /* 0x000000b80000780c */ /* 0x000fe20000f44270 */
[----:B------:R-:W-:Y:S02]  /*19210*/  BSSY B1, `(.L_x_468) ;  /* 0x0000005000017945 */ /* 0x000fe40003800000 */
[----:B------:R-:W-:-:S05]  /*19220*/  FFMA R117, R117, R2, R4 ;  /* 0x0000000275757223 */ /* 0x000fca0000000004 */
[----:B------:R0:W-:Y:S05]  /*19230*/  @P3 STG.E desc[UR44][R8.64+0x2e4], R117 ;  /* 0x0002e47508003986 */ /* 0x0001ea000c10192c */
[----:B------:R-:W-:Y:S05]  /*19240*/  @!P2 BRA `(.L_x_469) ;  /* 0x000000000004a947 */ /* 0x000fea0003800000 */
[----:B------:R0:W5:Y:S02]  /*19250*/  LDG.E.LTC128B R3, desc[UR44][R12.64+0x2e0] ;  /* 0x0002e02c0c037981 */ /* 0x000164000c1e1920 */
.L_x_469:
[----:B------:R-:W-:Y:S05]  /*19260*/  BSYNC B1 ;  /* 0x0000000000017941 */ /* 0x000fea0003800000 */
.L_x_468:
        /* <DEDUP_REMOVED lines=9> */
.L_x_471:
[----:B------:R-:W-:Y:S05]  /*19300*/  BSYNC B1 ;  /* 0x0000000000017941 */ /* 0x000fea0003800000 */
.L_x_470:
        /* <DEDUP_REMOVED lines=9> */
.L_x_473:
[----:B------:R-:W-:Y:S05]  /*193a0*/  BSYNC B1 ;  /* 0x0000000000017941 */ /* 0x000fea0003800000 */
.L_x_472:
[----:B0----5:R-:W-:Y:S01]  /*193b0*/  FMUL R5, R3, R16 ;  /* 0x0000001003057220 */ /* 0x021fe20000400000 */
[----:B------:R-:W-:Y:S01]  /*193c0*/  ISETP.GT.AND P3, PT, R0, 0xc1, P0 ;  /* 0x000000c10000780c */ /* 0x000fe20000764270 */
[----:B------:R-:W-:Y:S02]  /*193d0*/  BSSY B1, `(.L_x_474) ;  /* 0x0000005000017945 */ /* 0x000fe40003800000 */
[----:B------:R-:W-:-:S05]  /*193e0*/  FFMA R5, R120, R2, R5 ;  /* 0x0000000278057223 */ /* 0x000fca0000000005 */
[----:B------:R0:W-:Y:S05]  /*193f0*/  @P2 STG.E desc[UR44][R8.64+0x300], R5 ;  /* 0x0003000508002986 */ /* 0x0001ea000c10192c */
[----:B------:R-:W-:Y:S05]  /*19400*/  @!P3 BRA `(.L_x_475) ;  /* 0x000000000004b947 */ /* 0x000fea0003800000 */
[----:B------:R0:W5:Y:S02]  /*19410*/  LDG.E.LTC128B R3, desc[UR44][R6.64+0x304] ;  /* 0x0003042c06037981 */ /* 0x000164000c1e1920 */
.L_x_475:
[----:B------:R-:W-:Y:S05]  /*19420*/  BSYNC B1 ;  /* 0x0000000000017941 */ /* 0x000fea0003800000 */
.L_x_474:
[----:B-----5:R-:W-:Y:S01]  /*19430*/  FMUL R4, R3, R16 ;  /* 0x0000001003047220 */ /* 0x020fe20000400000 */
[----:B------:R-:W-:Y:S01]  /*19440*/  ISETP.GT.AND P2, PT, R0, 0xc0, P1 ;  /* 0x000000c00000780c */ /* 0x000fe20000f44270 */
[----:B------:R-:W-:Y:S02]  /*19450*/  BSSY B1, `(.L_x_476) ;  /* 0x0000005000017945 */ /* 0x000fe40003800000 */
[----:B------:R-:W-:-:S05]  /*19460*/  FFMA R121, R121, R2, R4 ;  /* 0x0000000279797223 */ /* 0x000fca0000000004 */
[----:B------:R0:W-:Y:S05]  /*19470*/  @P3 STG.E desc[UR44][R8.64+0x304], R121 ;  /* 0x0003047908003986 */ /* 0x0001ea000c10192c */
[----:B------:R-:W-:Y:S05]  /*19480*/  @!P2 BRA `(.L_x_477) ;  /* 0x000000000004a947 */ /* 0x000fea0003800000 */
[----:B------:R0:W5:Y:S02]  /*19490*/  LDG.E.LTC128B R3, desc[UR44][R12.64+0x300] ;  /* 0x0003002c0c037981 */ /* 0x000164000c1e1920 */
.L_x_477:
[----:B------:R-:W-:Y:S05]  /*194a0*/  BSYNC B1 ;  /* 0x0000000000017941 */ /* 0x000fea0003800000 */
.L_x_476:
        /* <DEDUP_REMOVED lines=9> */
.L_x_479:
[----:B------:R-:W-:Y:S05]  /*19540*/  BSYNC B1 ;  /* 0x0000000000017941 */ /* 0x000fea0003800000 */
.L_x_478:
        /* <DEDUP_REMOVED lines=9> */
.L_x_481:
[----:B------:R-:W-:Y:S05]  /*195e0*/  BSYNC B1 ;  /* 0x0000000000017941 */ /* 0x000fea0003800000 */
.L_x_480:
[----:B0----5:R-:W-:Y:S01]  /*195f0*/  FMUL R5, R3, R16 ;  /* 0x0000001003057220 */ /* 0x021fe20000400000 */
[----:B------:R-:W-:Y:S01]  /*19600*/  ISETP.GT.AND P3, PT, R0, 0xc9, P0 ;  /* 0x000000c90000780c */ /* 0x000fe20000764270 */
[----:B------:R-:W-:Y:S02]  /*19610*/  BSSY B1, `(.L_x_482) ;  /* 0x0000005000017945 */ /* 0x000fe40003800000 */
[----:B------:R-:W-:-:S05]  /*19620*/  FFMA R5, R124, R2, R5 ;  /* 0x000000027c057223 */ /* 0x000fca0000000005 */
[----:B------:R0:W-:Y:S05]  /*19630*/  @P2 STG.E desc[UR44][R8.64+0x320], R5 ;  /* 0x0003200508002986 */ /* 0x0001ea000c10192c */
[----:B------:R-:W-:Y:S05]  /*19640*/  @!P3 BRA `(.L_x_483) ;  /* 0x000000000004b947 */ /* 0x000fea0003800000 */
[----:B------:R0:W5:Y:S02]  /*19650*/  LDG.E.LTC128B R3, desc[UR44][R6.64+0x324] ;  /* 0x0003242c06037981 */ /* 0x000164000c1e1920 */
.L_x_483:
[----:B------:R-:W-:Y:S05]  /*19660*/  BSYNC B1 ;  /* 0x0000000000017941 */ /* 0x000fea0003800000 */
.L_x_482:
[----:B-----5:R-:W-:Y:S01]  /*19670*/  FMUL R4, R3, R16 ;  /* 0x0000001003047220 */ /* 0x020fe20000400000 */
[----:B------:R-:W-:Y:S01]  /*19680*/  ISETP.GT.AND P2, PT, R0, 0xc8, P1 ;  /* 0x000000c80000780c */ /* 0x000fe20000f44270 */
[----:B------:R-:W-:Y:S02]  /*19690*/  BSSY B1, `(.L_x_484) ;  /* 0x0000005000017945 */ /* 0x000fe40003800000 */
[----:B------:R-:W-:-:S05]  /*196a0*/  FFMA R125, R125, R2, R4 ;  /* 0x000000027d7d7223 */ /* 0x000fca0000000004 */
[----:B------:R0:W-:Y:S05]  /*196b0*/  @P3 STG.E desc[UR44][R8.64+0x324], R125 ;  /* 0x0003247d08003986 */ /* 0x0001ea000c10192c */
[----:B------:R-:W-:Y:S05]  /*196c0*/  @!P2 BRA `(.L_x_485) ;  /* 0x000000000004a947 */ /* 0x000fea0003800000 */
[----:B------:R0:W5:Y:S02]  /*196d0*/  LDG.E.LTC128B R3, desc[UR44][R12.64+0x320] ;  /* 0x0003202c0c037981 */ /* 0x000164000c1e1920 */
.L_x_485:
[----:B------:R-:W-:Y:S05]  /*196e0*/  BSYNC B1 ;  /* 0x0000000000017941 */ /* 0x000fea0003800000 */
.L_x_484:
        /* <DEDUP_REMOVED lines=9> */
.L_x_487:
[----:B------:R-:W-:Y:S05]  /*19780*/  BSYNC B1 ;  /* 0x0000000000017941 */ /* 0x000fea0003800000 */
.L_x_486:
        /* <DEDUP_REMOVED lines=9> */
.L_x_489:
[----:B------:R-:W-:Y:S05]  /*19820*/  BSYNC B1 ;  /* 0x0000000000017941 */ /* 0x000fea0003800000 */
.L_x_488:
[----:B0----5:R-:W-:Y:S01]  /*19830*/  FMUL R5, R3, R16 ;  /* 0x0000001003057220 */ /* 0x021fe20000400000 */
[----:B------:R-:W-:Y:S01]  /*19840*/  ISETP.GT.AND P3, PT, R0, 0xd1, P0 ;  /* 0x000000d10000780c */ /* 0x000fe20000764270 */
[----:B------:R-:W-:Y:S02]  /*19850*/  BSSY B1, `(.L_x_490) ;  /* 0x0000005000017945 */ /* 0x000fe40003800000 */
[----:B------:R-:W-:-:S05]  /*19860*/  FFMA R5, R128, R2, R5 ;  /* 0x0000000280057223 */ /* 0x000fca0000000005 */
[----:B------:R0:W-:Y:S05]  /*19870*/  @P2 STG.E desc[UR44][R8.64+0x340], R5 ;  /* 0x0003400508002986 */ /* 0x0001ea000c10192c */
[----:B------:R-:W-:Y:S05]  /*19880*/  @!P3 BRA `(.L_x_491) ;  /* 0x000000000004b947 */ /* 0x000fea0003800000 */
[----:B------:R0:W5:Y:S02]  /*19890*/  LDG.E.LTC128B R3, desc[UR44][R6.64+0x344] ;  /* 0x0003442c06037981 */ /* 0x000164000c1e1920 */
.L_x_491:
[----:B------:R-:W-:Y:S05]  /*198a0*/  BSYNC B1 ;  /* 0x0000000000017941 */ /* 0x000fea0003800000 */
.L_x_490:
[----:B-----5:R-:W-:Y:S01]  /*198b0*/  FMUL R4, R3, R16 ;  /* 0x0000001003047220 */ /* 0x020fe20000400000 */
[----:B------:R-:W-:Y:S01]  /*198c0*/  ISETP.GT.AND P2, PT, R0, 0xd0, P1 ;  /* 0x000000d00000780c */ /* 0x000fe20000f44270 */
[----:B------:R-:W-:Y:S02]  /*198d0*/  BSSY B1, `(.L_x_492) ;  /* 0x0000005000017945 */ /* 0x000fe40003800000 */
[----:B------:R-:W-:-:S05]  /*198e0*/  FFMA R129, R129, R2, R4 ;  /* 0x0000000281817223 */ /* 0x000fca0000000004 */
[----:B------:R0:W-:Y:S05]  /*198f0*/  @P3 STG.E desc[UR44][R8.64+0x344], R129 ;  /* 0x0003448108003986 */ /* 0x0001ea000c10192c */
[----:B------:R-:W-:Y:S05]  /*19900*/  @!P2 BRA `(.L_x_493) ;  /* 0x000000000004a947 */ /* 0x000fea0003800000 */
[----:B------:R0:W5:Y:S02]  /*19910*/  LDG.E.LTC128B R3, desc[UR44][R12.64+0x340] ;  /* 0x0003402c0c037981 */ /* 0x000164000c1e1920 */
.L_x_493:
[----:B------:R-:W-:Y:S05]  /*19920*/  BSYNC B1 ;  /* 0x0000000000017941 */ /* 0x000fea0003800000 */
.L_x_492:
        /* <DEDUP_REMOVED lines=9> */
.L_x_495:
[----:B------:R-:W-:Y:S05]  /*199c0*/  BSYNC B1 ;  /* 0x0000000000017941 */ /* 0x000fea0003800000 */
.L_x_494:
        /* <DEDUP_REMOVED lines=9> */
.L_x_497:
[----:B------:R-:W-:Y:S05]  /*19a60*/  BSYNC B1 ;  /* 0x0000000000017941 */ /* 0x000fea0003800000 */
.L_x_496:
[----:B0----5:R-:W-:Y:S01]  /*19a70*/  FMUL R5, R3, R16 ;  /* 0x0000001003057220 */ /* 0x021fe20000400000 */
[----:B------:R-:W-:Y:S01]  /*19a80*/  ISETP.GT.AND P3, PT, R0, 0xd9, P0 ;  /* 0x000000d90000780c */ /* 0x000fe20000764270 */
[----:B------:R-:W-:Y:S02]  /*19a90*/  BSSY B1, `(.L_x_498) ;  /* 0x0000005000017945 */ /* 0x000fe40003800000 */
[----:B------:R-:W-:-:S05]  /*19aa0*/  FFMA R5, R132, R2, R5 ;  /* 0x0000000284057223 */ /* 0x000fca0000000005 */
[----:B------:R0:W-:Y:S05]  /*19ab0*/  @P2 STG.E desc[UR44][R8.64+0x360], R5 ;  /* 0x0003600508002986 */ /* 0x0001ea000c10192c */
[----:B------:R-:W-:Y:S05]  /*19ac0*/  @!P3 BRA `(.L_x_499) ;  /* 0x000000000004b947 */ /* 0x000fea0003800000 */
[----:B------:R0:W5:Y:S02]  /*19ad0*/  LDG.E.LTC128B R3, desc[UR44][R6.64+0x364] ;  /* 0x0003642c06037981 */ /* 0x000164000c1e1920 */
.L_x_499:
[----:B------:R-:W-:Y:S05]  /*19ae0*/  BSYNC B1 ;  /* 0x0000000000017941 */ /* 0x000fea0003800000 */
.L_x_498:
[----:B-----5:R-:W-:Y:S01]  /*19af0*/  FMUL R4, R3, R16 ;  /* 0x0000001003047220 */ /* 0x020fe20000400000 */
[----:B------:R-:W-:Y:S01]  /*19b00*/  ISETP.GT.AND P2, PT, R0, 0xd8, P1 ;  /* 0x000000d80000780c */ /* 0x000fe20000f44270 */
[----:B------:R-:W-:Y:S02]  /*19b10*/  BSSY B1, `(.L_x_500) ;  /* 0x0000005000017945 */ /* 0x000fe40003800000 */
[----:B------:R-:W-:-:S05]  /*19b20*/  FFMA R133, R133, R2, R4 ;  /* 0x0000000285857223 */ /* 0x000fca0000000004 */
[----:B------:R0:W-:Y:S05]  /*19b30*/  @P3 STG.E desc[UR44][R8.64+0x364], R133 ;  /* 0x0003648508003986 */ /* 0x0001ea000c10192c */
[----:B------:R-:W-:Y:S05]  /*19b40*/  @!P2 BRA `(.L_x_501) ;  /* 0x000000000004a947 */ /* 0x000fea0003800000 */
[----:B------:R0:W5:Y:S02]  /*19b50*/  LDG.E.LTC128B R3, desc[UR44][R12.64+0x360] ;  /* 0x0003602c0c037981 */ /* 0x000164000c1e1920 */
.L_x_501:
[----:B------:R-:W-:Y:S05]  /*19b60*/  BSYNC B1 ;  /* 0x0000000000017941 */ /* 0x000fea0003800000 */
.L_x_500:
        /* <DEDUP_REMOVED lines=9> */
.L_x_503:
[----:B------:R-:W-:Y:S05]  /*19c00*/  BSYNC B1 ;  /* 0x0000000000017941 */ /* 0x000fea0003800000 */
.L_x_502:
        /* <DEDUP_REMOVED lines=9> */
.L_x_505:
[----:B------:R-:W-:Y:S05]  /*19ca0*/  BSYNC B1 ;  /* 0x0000000000017941 */ /* 0x000fea0003800000 */
.L_x_504:
[----:B0----5:R-:W-:Y:S01]  /*19cb0*/  FMUL R5, R3, R16 ;  /* 0x0000001003057220 */ /* 0x021fe20000400000 */
[----:B------:R-:W-:Y:S01]  /*19cc0*/  ISETP.GT.AND P3, PT, R0, 0xe1, P0 ;  /* 0x000000e10000780c */ /* 0x000fe20000764270 */
[----:B------:R-:W-:Y:S02]  /*19cd0*/  BSSY B1, `(.L_x_506) ;  /* 0x0000005000017945 */ /* 0x000fe40003800000 */
[----:B------:R-:W-:-:S05]  /*19ce0*/  FFMA R5, R136, R2, R5 ;  /* 0x0000000288057223 */ /* 0x000fca0000000005 */
[----:B------:R0:W-:Y:S05]  /*19cf0*/  @P2 STG.E desc[UR44][R8.64+0x380], R5 ;  /* 0x0003800508002986 */ /* 0x0001ea000c10192c */
[----:B------:R-:W-:Y:S05]  /*19d00*/  @!P3 BRA `(.L_x_507) ;  /* 0x000000000004b947 */ /* 0x000fea0003800000 */
[----:B------:R0:W5:Y:S02]  /*19d10*/  LDG.E.LTC128B R3, desc[UR44][R6.64+0x384] ;  /* 0x0003842c06037981 */ /* 0x000164000c1e1920 */
.L_x_507:
[----:B------:R-:W-:Y:S05]  /*19d20*/  BSYNC B1 ;  /* 0x0000000000017941 */ /* 0x000fea0003800000 */
.L_x_506:
[----:B-----5:R-:W-:Y:S01]  /*19d30*/  FMUL R4, R3, R16 ;  /* 0x0000001003047220 */ /* 0x020fe20000400000 */
[----:B------:R-:W-:Y:S01]  /*19d40*/  ISETP.GT.AND P2, PT, R0, 0xe0, P1 ;  /* 0x000000e00000780c */ /* 0x000fe20000f44270 */
[----:B------:R-:W-:Y:S02]  /*19d50*/  BSSY B1, `(.L_x_508) ;  /* 0x0000005000017945 */ /* 0x000fe40003800000 */
[----:B------:R-:W-:-:S05]  /*19d60*/  FFMA R137, R137, R2, R4 ;  /* 0x0000000289897223 */ /* 0x000fca0000000004 */
[----:B------:R0:W-:Y:S05]  /*19d70*/  @P3 STG.E desc[UR44][R8.64+0x384], R137 ;  /* 0x0003848908003986 */ /* 0x0001ea000c10192c */
[----:B------:R-:W-:Y:S05]  /*19d80*/  @!P2 BRA `(.L_x_509) ;  /* 0x000000000004a947 */ /* 0x000fea0003800000 */
[----:B------:R0:W5:Y:S02]  /*19d90*/  LDG.E.LTC128B R3, desc[UR44][R12.64+0x380] ;  /* 0x0003802c0c037981 */ /* 0x000164000c1e1920 */
.L_x_509:
[----:B------:R-:W-:Y:S05]  /*19da0*/  BSYNC B1 ;  /* 0x0000000000017941 */ /* 0x000fea0003800000 */
.L_x_508:
        /* <DEDUP_REMOVED lines=9> */
.L_x_511:
[----:B------:R-:W-:Y:S05]  /*19e40*/  BSYNC B1 ;  /* 0x0000000000017941 */ /* 0x000fea0003800000 */
.L_x_510:
        /* <DEDUP_REMOVED lines=9> */
.L_x_513:
[----:B------:R-:W-:Y:S05]  /*19ee0*/  BSYNC B1 ;  /* 0x0000000000017941 */ /* 0x000fea0003800000 */
.L_x_512:
[----:B0----5:R-:W-:Y:S01]  /*19ef0*/  FMUL R5, R3, R16 ;  /* 0x0000001003057220 */ /* 0x021fe20000400000 */
[----:B------:R-:W-:Y:S01]  /*19f00*/  ISETP.GT.AND P3, PT, R0, 0xe9, P0 ;  /* 0x000000e90000780c */ /* 0x000fe20000764270 */
[----:B------:R-:W-:Y:S02]  /*19f10*/  BSSY B1, `(.L_x_514) ;  /* 0x0000005000017945 */ /* 0x000fe40003800000 */
[----:B------:R-:W-:-:S05]  /*19f20*/  FFMA R5, R140, R2, R5 ;  /* 0x000000028c057223 */ /* 0x000fca0000000005 */
[----:B------:R0:W-:Y:S05]  /*19f30*/  @P2 STG.E desc[UR44][R8.64+0x3a0], R5 ;  /* 0x0003a00508002986 */ /* 0x0001ea000c10192c */
[----:B------:R-:W-:Y:S05]  /*19f40*/  @!P3 BRA `(.L_x_515) ;  /* 0x000000000004b947 */ /* 0x000fea0003800000 */
[----:B------:R0:W5:Y:S02]  /*19f50*/  LDG.E.LTC128B R3, desc[UR44][R6.64+0x3a4] ;  /* 0x0003a42c06037981 */ /* 0x000164000c1e1920 */
.L_x_515:
[----:B------:R-:W-:Y:S05]  /*19f60*/  BSYNC B1 ;  /* 0x0000000000017941 */ /* 0x000fea0003800000 */
.L_x_514:
[----:B-----5:R-:W-:Y:S01]  /*19f70*/  FMUL R4, R3, R16 ;  /* 0x0000001003047220 */ /* 0x020fe20000400000 */
[----:B------:R-:W-:Y:S01]  /*19f80*/  ISETP.GT.AND P2, PT, R0, 0xe8, P1 ;  /* 0x000000e80000780c */ /* 0x000fe20000f44270 */
[----:B------:R-:W-:Y:S02]  /*19f90*/  BSSY B1, `(.L_x_516) ;  /* 0x0000005000017945 */ /* 0x000fe40003800000 */
[----:B------:R-:W-:-:S05]  /*19fa0*/  FFMA R141, R141, R2, R4 ;  /* 0x000000028d8d7223 */ /* 0x000fca0000000004 */
[----:B------:R0:W-:Y:S05]  /*19fb0*/  @P3 STG.E desc[UR44][R8.64+0x3a4], R141 ;  /* 0x0003a48d08003986 */ /* 0x0001ea000c10192c */
[----:B------:R-:W-:Y:S05]  /*19fc0*/  @!P2 BRA `(.L_x_517) ;  /* 0x000000000004a947 */ /* 0x000fea0003800000 */
[----:B------:R0:W5:Y:S02]  /*19fd0*/  LDG.E.LTC128B R3, desc[UR44][R12.64+0x3a0] ;  /* 0x0003a02c0c037981 */ /* 0x000164000c1e1920 */
.L_x_517:
[----:B------:R-:W-:Y:S05]  /*19fe0*/  BSYNC B1 ;  /* 0x0000000000017941 */ /* 0x000fea0003800000 */
.L_x_516:
        /* <DEDUP_REMOVED lines=9> */
.L_x_519:
[----:B------:R-:W-:Y:S05]  /*1a080*/  BSYNC B1 ;  /* 0x0000000000017941 */ /* 0x000fea0003800000 */
.L_x_518:
        /* <DEDUP_REMOVED lines=9> */
.L_x_521:
[----:B------:R-:W-:Y:S05]  /*1a120*/  BSYNC B1 ;  /* 0x0000000000017941 */ /* 0x000fea0003800000 */
.L_x_520:
[----:B0----5:R-:W-:Y:S01]  /*1a130*/  FMUL R5, R3, R16 ;  /* 0x0000001003057220 */ /* 0x021fe20000400000 */
[----:B------:R-:W-:Y:S01]  /*1a140*/  ISETP.GT.AND P3, PT, R0, 0xf1, P0 ;  /* 0x000000f10000780c */ /* 0x000fe20000764270 */
[----:B------:R-:W-:Y:S02]  /*1a150*/  BSSY B1, `(.L_x_522) ;  /* 0x0000005000017945 */ /* 0x000fe40003800000 */
[----:B------:R-:W-:-:S05]  /*1a160*/  FFMA R5, R144, R2, R5 ;  /* 0x0000000290057223 */ /* 0x000fca0000000005 */
[----:B------:R0:W-:Y:S05]  /*1a170*/  @P2 STG.E desc[UR44][R8.64+0x3c0], R5 ;  /* 0x0003c00508002986 */ /* 0x0001ea000c10192c */
[----:B------:R-:W-:Y:S05]  /*1a180*/  @!P3 BRA `(.L_x_523) ;  /* 0x000000000004b947 */ /* 0x000fea0003800000 */
[----:B------:R0:W5:Y:S02]  /*1a190*/  LDG.E.LTC128B R3, desc[UR44][R6.64+0x3c4] ;  /* 0x0003c42c06037981 */ /* 0x000164000c1e1920 */
.L_x_523:
[----:B------:R-:W-:Y:S05]  /*1a1a0*/  BSYNC B1 ;  /* 0x0000000000017941 */ /* 0x000fea0003800000 */
.L_x_522:
[----:B-----5:R-:W-:Y:S01]  /*1a1b0*/  FMUL R4, R3, R16 ;  /* 0x0000001003047220 */ /* 0x020fe20000400000 */
[----:B------:R-:W-:Y:S01]  /*1a1c0*/  ISETP.GT.AND P2, PT, R0, 0xf0, P1 ;  /* 0x000000f00000780c */ /* 0x000fe20000f44270 */
[----:B------:R-:W-:Y:S02]  /*1a1d0*/  BSSY B1, `(.L_x_524) ;  /* 0x0000005000017945 */ /* 0x000fe40003800000 */
[----:B------:R-:W-:-:S05]  /*1a1e0*/  FFMA R145, R145, R2, R4 ;  /* 0x0000000291917223 */ /* 0x000fca0000000004 */
[----:B------:R0:W-:Y:S05]  /*1a1f0*/  @P3 STG.E desc[UR44][R8.64+0x3c4], R145 ;  /* 0x0003c49108003986 */ /* 0x0001ea000c10192c */
[----:B------:R-:W-:Y:S05]  /*1a200*/  @!P2 BRA `(.L_x_525) ;  /* 0x000000000004a947 */ /* 0x000fea0003800000 */
[----:B------:R0:W5:Y:S02]  /*1a210*/  LDG.E.LTC128B R3, desc[UR44][R12.64+0x3c0] ;  /* 0x0003c02c0c037981 */ /* 0x000164000c1e1920 */
.L_x_525:
[----:B------:R-:W-:Y:S05]  /*1a220*/  BSYNC B1 ;  /* 0x0000000000017941 */ /* 0x000fea0003800000 */
.L_x_524:
        /* <DEDUP_REMOVED lines=9> */
.L_x_527:
[----:B------:R-:W-:Y:S05]  /*1a2c0*/  BSYNC B1 ;  /* 0x0000000000017941 */ /* 0x000fea0003800000 */
.L_x_526:
        /* <DEDUP_REMOVED lines=9> */
.L_x_529:
[----:B------:R-:W-:Y:S05]  /*1a360*/  BSYNC B1 ;  /* 0x0000000000017941 */ /* 0x000fea0003800000 */
.L_x_528:
[----:B0----5:R-:W-:Y:S01]  /*1a370*/  FMUL R5, R3, R16 ;  /* 0x0000001003057220 */ /* 0x021fe20000400000 */
[----:B------:R-:W-:Y:S01]  /*1a380*/  ISETP.GT.AND P0, PT, R0, 0xf9, P0 ;  /* 0x000000f90000780c */ /* 0x000fe20000704270 */
[----:B------:R-:W-:Y:S02]  /*1a390*/  BSSY B1, `(.L_x_530) ;  /* 0x0000005000017945 */ /* 0x000fe40003800000 */
[----:B------:R-:W-:-:S05]  /*1a3a0*/  FFMA R5, R148, R2, R5 ;  /* 0x0000000294057223 */ /* 0x000fca0000000005 */
[----:B------:R0:W-:Y:S05]  /*1a3b0*/  @P2 STG.E desc[UR44][R8.64+0x3e0], R5 ;  /* 0x0003e00508002986 */ /* 0x0001ea000c10192c */
[----:B------:R-:W-:Y:S05]  /*1a3c0*/  @!P0 BRA `(.L_x_531) ;  /* 0x0000000000048947 */ /* 0x000fea0003800000 */
[----:B------:R0:W5:Y:S02]  /*1a3d0*/  LDG.E.LTC128B R3, desc[UR44][R6.64+0x3e4] ;  /* 0x0003e42c06037981 */ /* 0x000164000c1e1920 */
.L_x_531:
[----:B------:R-:W-:Y:S05]  /*1a3e0*/  BSYNC B1 ;  /* 0x0000000000017941 */ /* 0x000fea0003800000 */
.L_x_530:
[----:B-----5:R-:W-:Y:S01]  /*1a3f0*/  FMUL R4, R3, R16 ;  /* 0x0000001003047220 */ /* 0x020fe20000400000 */
[----:B------:R-:W-:Y:S01]  /*1a400*/  ISETP.GT.AND P2, PT, R0, 0xf8, P1 ;  /* 0x000000f80000780c */ /* 0x000fe20000f44270 */
[----:B------:R-:W-:Y:S02]  /*1a410*/  BSSY B1, `(.L_x_532) ;  /* 0x0000005000017945 */ /* 0x000fe40003800000 */
[----:B------:R-:W-:-:S05]  /*1a420*/  FFMA R149, R149, R2, R4 ;  /* 0x0000000295957223 */ /* 0x000fca0000000004 */
[----:B------:R0:W-:Y:S05]  /*1a430*/  @P0 STG.E desc[UR44][R8.64+0x3e4], R149 ;  /* 0x0003e49508000986 */ /* 0x0001ea000c10192c */
[----:B------:R-:W-:Y:S05]  /*1a440*/  @!P2 BRA `(.L_x_533) ;  /* 0x000000000004a947 */ /* 0x000fea0003800000 */
[----:B------:R0:W5:Y:S02]  /*1a450*/  LDG.E.LTC128B R3, desc[UR44][R12.64+0x3e0] ;  /* 0x0003e02c0c037981 */ /* 0x000164000c1e1920 */
.L_x_533:
[----:B------:R-:W-:Y:S05]  /*1a460*/  BSYNC B1 ;  /* 0x0000000000017941 */ /* 0x000fea0003800000 */
.L_x_532:
[----:B0----5:R-:W-:Y:S01]  /*1a470*/  FMUL R5, R3, R16 ;  /* 0x0000001003057220 */ /* 0x021fe20000400000 */
[----:B------:R-:W-:Y:S01]  /*1a480*/  @P2 IMAD.MOV.U32 R4, RZ, RZ, R158 ;  /* 0x000000ffff042224 */ /* 0x000fe200078e009e */
[----:B------:R-:W-:Y:S01]  /*1a490*/  ISETP.GT.AND P1, PT, R0, 0xf9, P1 ;  /* 0x000000f90000780c */ /* 0x000fe20000f24270 */
[----:B------:R-:W-:Y:S01]  /*1a4a0*/  BSSY B1, `(.L_x_534) ;  /* 0x0000006000017945 */ /* 0x000fe20003800000 */
[----:B-1----:R-:W-:Y:S01]  /*1a4b0*/  FFMA R7, R150, R2, R5 ;  /* 0x0000000296077223 */ /* 0x002fe20000000005 */
[----:B------:R-:W-:-:S05]  /*1a4c0*/  @P2 MOV R5, R159 ;  /* 0x0000009f00052202 */ /* 0x000fca0000000f00 */
[----:B------:R0:W-:Y:S05]  /*1a4d0*/  @P2 STG.E desc[UR44][R4.64+0x3e0], R7 ;  /* 0x0003e00704002986 */ /* 0x0001ea000c10192c */
[----:B------:R-:W-:Y:S05]  /*1a4e0*/  @!P1 BRA `(.L_x_535) ;  /* 0x0000000000049947 */ /* 0x000fea0003800000 */
[----:B------:R1:W5:Y:S02]  /*1a4f0*/  LDG.E.LTC128B R3, desc[UR44][R12.64+0x3e4] ;  /* 0x0003e42c0c037981 */ /* 0x000364000c1e1920 */
.L_x_535:
[----:B------:R-:W-:Y:S05]  /*1a500*/  BSYNC B1 ;  /* 0x0000000000017941 */ /* 0x000fea0003800000 */
.L_x_534:
[----:B-----5:R-:W-:-:S04]  /*1a510*/  FMUL R0, R3, R16 ;  /* 0x0000001003007220 */ /* 0x020fc80000400000 */
[----:B------:R-:W-:Y:S01]  /*1a520*/  FFMA R151, R151, R2, R0 ;  /* 0x0000000297977223 */ /* 0x000fe20000000000 */
[----:B------:R-:W-:Y:S06]  /*1a530*/  @!P1 BRA `(.L_x_536) ;  /* 0x00000040003c9947 */ /* 0x000fec0003800000 */
[----:B------:R0:W-:Y:S01]  /*1a540*/  STG.E desc[UR44][R158.64+0x3e4], R151 ;  /* 0x0003e4979e007986 */ /* 0x0001e2000c10192c */
[----:B------:R-:W-:Y:S05]  /*1a550*/  BRA `(.L_x_536) ;  /* 0x0000004000347947 */ /* 0x000fea0003800000 */
.L_x_29:
[----:B------:R-:W2:Y:S01]  /*1a560*/  LDL.LU R3, [R1] ;  /* 0x0000000001037983 */ /* 0x000ea20000300800 */
[----:B------:R-:W-:-:S03]  /*1a570*/  ULDC.64 UR4, c[0x0][0x5c0] ;  /* 0x0001700000047ab9 */ /* 0x000fc60000000a00 */
[----:B------:R-:W3:Y:S04]  /*1a580*/  LDL.LU R8, [R1+0x5c] ;  /* 0x00005c0001087983 */ /* 0x000ee80000300800 */
[----:B------:R-:W4:Y:S04]  /*1a590*/  LDL.LU R9, [R1+0x60] ;  /* 0x0000600001097983 */ /* 0x000f280000300800 */
[----:B------:R-:W5:Y:S04]  /*1a5a0*/  LDL.LU R235, [R1+0x88] ;  /* 0x0000880001eb7983 */ /* 0x000f680000300800 */
        /* <DEDUP_REMOVED lines=92> */
[----:B------:R-:W5:Y:S01]  /*1ab70*/  LDL.LU R12, [R1+0x1fc] ;  /* 0x0001fc00010c7983 */ /* 0x000f620000300800 */
[----:B------:R-:W-:-:S03]  /*1ab80*/  LEA R4, P0, R6, UR4, 0x2 ;  /* 0x0000000406047c11 */ /* 0x000fc6000f8010ff */
[----:B------:R-:W3:Y:S01]  /*1ab90*/  LDL.LU R7, [R1+0x4] ;  /* 0x0000040001077983 */ /* 0x000ee20000300800 */
[----:B------:R-:W-:Y:S02]  /*1aba0*/  LEA.HI.X R5, R6, UR5, R10, 0x2, P0 ;  /* 0x0000000506057c11 */ /* 0x000fe400080f140a */
[----:B------:R-:W-:Y:S01]  /*1abb0*/  ISETP.GT.AND P0, PT, R0, 0x1, P3 ;  /* 0x000000010000780c */ /* 0x000fe20001f04270 */
[-C--:B--2---:R-:W-:Y:S01]  /*1abc0*/  FMUL R3, R3, R2.reuse ;  /* 0x0000000203037220 */ /* 0x084fe20000400000 */
[----:B------:R-:W2:Y:S04]  /*1abd0*/  LDL.LU R10, [R1+0x84] ;  /* 0x00008400010a7983 */ /* 0x000ea80000300800 */
[----:B------:R3:W-:Y:S02]  /*1abe0*/  @P1 STG.E desc[UR44][R4.64], R3 ;  /* 0x0000000304001986 */ /* 0x0007e4000c10192c */
[----:B---3--:R-:W-:-:S05]  /*1abf0*/  FMUL R3, R7, R2 ;  /* 0x0000000207037220 */ /* 0x008fca0000400000 */
[----:B------:R0:W-:Y:S04]  /*1ac00*/  @P0 STG.E desc[UR44][R4.64+0x4], R3 ;  /* 0x0000040304000986 */ /* 0x0001e8000c10192c */
[----:B0-----:R-:W3:Y:S01]  /*1ac10*/  LDL.LU R3, [R1+0x8] ;  /* 0x0000080001037983 */ /* 0x001ee20000300800 */
[----:B------:R-:W-:Y:S01]  /*1ac20*/  ISETP.GT.AND P2, PT, R17, 0x8, PT ;  /* 0x000000081100780c */ /* 0x000fe20003f44270 */
[----:B------:R-:W-:-:S03]  /*1ac30*/  USHF.L.U32 UR5, UR8, 0x5, URZ ;  /* 0x0000000508057899 */ /* 0x000fc6000800063f */
[----:B------:R-:W-:Y:S01]  /*1ac40*/  ISETP.GT.AND P0, PT, R0, RZ, P2 ;  /* 0x000000ff0000720c */ /* 0x000fe20001704270 */
[----:B------:R-:W-:Y:S02]  /*1ac50*/  USHF.L.U64.HI UR4, UR8, 0x5, UR9 ;  /* 0x0000000508047899 */ /* 0x000fe40008010209 */
[----:B------:R-:W-:-:S04]  /*1ac60*/  IADD3 R6, P1, R4, UR5, RZ ;  /* 0x0000000504067c10 */ /* 0x000fc8000ff3e0ff */
[----:B------:R-:W-:Y:S01]  /*1ac70*/  IADD3.X R7, R5, UR4, RZ, P1, !PT ;  /* 0x0000000405077c10 */ /* 0x000fe20008ffe4ff */
[----:B---3--:R-:W-:-:S05]  /*1ac80*/  FMUL R3, R3, R2 ;  /* 0x0000000203037220 */ /* 0x008fca0000400000 */
[----:B------:R0:W-:Y:S04]  /*1ac90*/  @P0 STG.E desc[UR44][R6.64], R3 ;  /* 0x0000000306000986 */ /* 0x0001e8000c10192c */
[----:B0-----:R-:W3:Y:S01]  /*1aca0*/  LDL.LU R3, [R1+0xc] ;  /* 0x00000c0001037983 */ /* 0x001ee20000300800 */
[----:B------:R-:W-:Y:S01]  /*1acb0*/  ISETP.GT.AND P0, PT, R0, 0x1, P2 ;  /* 0x000000010000780c */ /* 0x000fe20001704270 */
[----:B---3--:R-:W-:-:S12]  /*1acc0*/  FMUL R3, R3, R2 ;  /* 0x0000000203037220 */ /* 0x008fd80000400000 */
        /* <DEDUP_REMOVED lines=74> */
[C---:B------:R-:W-:Y:S02]  /*1b170*/  ISETP.GT.AND P4, PT, R0.reuse, 0x28, P2 ;  /* 0x000000280000780c */ /* 0x040fe40001784270 */
[----:B------:R-:W-:Y:S01]  /*1b180*/  ISETP.GT.AND P5, PT, R0, 0x29, P2 ;  /* 0x000000290000780c */ /* 0x000fe200017a4270 */
[-C--:B------:R-:W-:Y:S01]  /*1b190*/  FMUL R8, R8, R2.reuse ;  /* 0x0000000208087220 */ /* 0x080fe20000400000 */
[----:B---3--:R-:W-:-:S09]  /*1b1a0*/  FMUL R3, R3, R2 ;  /* 0x0000000203037220 */ /* 0x008fd20000400000 */
[----:B------:R0:W-:Y:S04]  /*1b1b0*/  @P4 STG.E desc[UR44][R6.64+0xa0], R3 ;  /* 0x0000a00306004986 */ /* 0x0001e8000c10192c */
[----:B------:R1:W-:Y:S04]  /*1b1c0*/  @P5 STG.E desc[UR44][R6.64+0xa4], R8 ;  /* 0x0000a40806005986 */ /* 0x0003e8000c10192c */
[----:B0-----:R-:W3:Y:S04]  /*1b1d0*/  LDL.LU R3, [R1+0x64] ;  /* 0x0000640001037983 */ /* 0x001ee80000300800 */
[----:B-1----:R-:W5:Y:S01]  /*1b1e0*/  LDL.LU R8, [R1+0x68] ;  /* 0x0000680001087983 */ /* 0x002f620000300800 */
[----:B------:R-:W-:-:S02]  /*1b1f0*/  ISETP.GT.AND P6, PT, R0, 0x30, P3 ;  /* 0x000000300000780c */ /* 0x000fc40001fc4270 */
[C---:B------:R-:W-:Y:S02]  /*1b200*/  ISETP.GT.AND P0, PT, R0.reuse, 0x31, P3 ;  /* 0x000000310000780c */ /* 0x040fe40001f04270 */
[----:B------:R-:W-:Y:S01]  /*1b210*/  ISETP.GT.AND P1, PT, R0, 0x30, P2 ;  /* 0x000000300000780c */ /* 0x000fe20001724270 */
[----:B----4-:R-:W-:-:S08]  /*1b220*/  FMUL R9, R9, R2 ;  /* 0x0000000209097220 */ /* 0x010fd00000400000 */
[----:B------:R0:W-:Y:S04]  /*1b230*/  @P6 STG.E desc[UR44][R4.64+0xc0], R9 ;  /* 0x0000c00904006986 */ /* 0x0001e8000c10192c */
[----:B0-----:R-:W4:Y:S01]  /*1b240*/  LDL.LU R9, [R1+0x74] ;  /* 0x0000740001097983 */ /* 0x001f220000300800 */
[-C--:B---3--:R-:W-:Y:S01]  /*1b250*/  FMUL R3, R3, R2.reuse ;  /* 0x0000000203037220 */ /* 0x088fe20000400000 */
[----:B-----5:R-:W-:-:S04]  /*1b260*/  FMUL R8, R8, R2 ;  /* 0x0000000208087220 */ /* 0x020fc80000400000 */
[----:B------:R0:W-:Y:S04]  /*1b270*/  @P0 STG.E desc[UR44][R4.64+0xc4], R3 ;  /* 0x0000c40304000986 */ /* 0x0001e8000c10192c */
[----:B------:R1:W-:Y:S04]  /*1b280*/  @P1 STG.E desc[UR44][R6.64+0xc0], R8 ;  /* 0x0000c00806001986 */ /* 0x0003e8000c10192c */
[----:B0-----:R-:W3:Y:S04]  /*1b290*/  LDL.LU R3, [R1+0x6c] ;  /* 0x00006c0001037983 */ /* 0x001ee80000300800 */
[----:B-1----:R-:W5:Y:S01]  /*1b2a0*/  LDL.LU R8, [R1+0x70] ;  /* 0x0000700001087983 */ /* 0x002f620000300800 */
[----:B------:R-:W-:-:S02]  /*1b2b0*/  ISETP.GT.AND P4, PT, R0, 0x31, P2 ;  /* 0x000000310000780c */ /* 0x000fc40001784270 */
[C---:B------:R-:W-:Y:S02]  /*1b2c0*/  ISETP.GT.AND P5, PT, R0.reuse, 0x38, P3 ;  /* 0x000000380000780c */ /* 0x040fe40001fa4270 */
[----:B------:R-:W-:Y:S01]  /*1b2d0*/  ISETP.GT.AND P6, PT, R0, 0x39, P3 ;  /* 0x000000390000780c */ /* 0x000fe20001fc4270 */
[-C--:B----4-:R-:W-:Y:S01]  /*1b2e0*/  FMUL R9, R9, R2.reuse ;  /* 0x0000000209097220 */ /* 0x090fe20000400000 */
[-C--:B---3--:R-:W-:Y:S01]  /*1b2f0*/  FMUL R3, R3, R2.reuse ;  /* 0x0000000203037220 */ /* 0x088fe20000400000 */
[----:B-----5:R-:W-:-:S06]  /*1b300*/  FMUL R8, R8, R2 ;  /* 0x0000000208087220 */ /* 0x020fcc0000400000 */
[----:B------:R0:W-:Y:S04]  /*1b310*/  @P4 STG.E desc[UR44][R6.64+0xc4], R3 ;  /* 0x0000c40306004986 */ /* 0x0001e8000c10192c */
[----:B------:R1:W-:Y:S04]  /*1b320*/  @P5 STG.E desc[UR44][R4.64+0xe0], R8 ;  /* 0x0000e00804005986 */ /* 0x0003e8000c10192c */
[----:B0-----:R-:W3:Y:S04]  /*1b330*/  LDL.LU R3, [R1+0x78] ;  /* 0x0000780001037983 */ /* 0x001ee80000300800 */
[----:B-1----:R-:W4:Y:S04]  /*1b340*/  LDL.LU R8, [R1+0x7c] ;  /* 0x00007c0001087983 */ /* 0x002f280000300800 */
[----:B------:R0:W-:Y:S04]  /*1b350*/  @P6 STG.E desc[UR44][R4.64+0xe4], R9 ;  /* 0x0000e40904006986 */ /* 0x0001e8000c10192c */
[----:B0-----:R-:W5:Y:S01]  /*1b360*/  LDL.LU R9, [R1+0x80] ;  /* 0x0000800001097983 */ /* 0x001f620000300800 */
[----:B------:R-:W-:-:S02]  /*1b370*/  ISETP.GT.AND P0, PT, R0, 0x38, P2 ;  /* 0x000000380000780c */ /* 0x000fc40001704270 */
[C---:B------:R-:W-:Y:S02]  /*1b380*/  ISETP.GT.AND P1, PT, R0.reuse, 0x39, P2 ;  /* 0x000000390000780c */ /* 0x040fe40001724270 */
[C---:B------:R-:W-:Y:S02]  /*1b390*/  ISETP.GT.AND P4, PT, R0.reuse, 0x40, P3 ;  /* 0x000000400000780c */ /* 0x040fe40001f84270 */
[C---:B------:R-:W-:Y:S02]  /*1b3a0*/  ISETP.GT.AND P5, PT, R0.reuse, 0x41, P3 ;  /* 0x000000410000780c */ /* 0x040fe40001fa4270 */
[----:B------:R-:W-:Y:S01]  /*1b3b0*/  ISETP.GT.AND P6, PT, R0, 0x40, P2 ;  /* 0x000000400000780c */ /* 0x000fe200017c4270 */
[-C--:B------:R-:W-:Y:S01]  /*1b3c0*/  FMUL R11, R11, R2.reuse ;  /* 0x000000020b0b7220 */ /* 0x080fe20000400000 */
[-C--:B------:R-:W-:Y:S01]  /*1b3d0*/  FMUL R13, R13, R2.reuse ;  /* 0x000000020d0d7220 */ /* 0x080fe20000400000 */
[-C--:B------:R-:W-:Y:S01]  /*1b3e0*/  FMUL R15, R15, R2.reuse ;  /* 0x000000020f0f7220 */ /* 0x080fe20000400000 */
[----:B------:R-:W-:Y:S01]  /*1b3f0*/  USHF.L.U32 UR12, UR8, 0x9, URZ ;  /* 0x00000009080c7899 */ /* 0x000fe2000800063f */
[-C--:B---3--:R-:W-:Y:S01]  /*1b400*/  FMUL R3, R3, R2.reuse ;  /* 0x0000000203037220 */ /* 0x088fe20000400000 */
[----:B----4-:R-:W-:-:S04]  /*1b410*/  FMUL R8, R8, R2 ;  /* 0x0000000208087220 */ /* 0x010fc80000400000 */
[----:B------:R2:W-:Y:S04]  /*1b420*/  @P0 STG.E desc[UR44][R6.64+0xe0], R3 ;  /* 0x0000e00306000986 */ /* 0x0005e8000c10192c */
[----:B------:R5:W-:Y:S01]  /*1b430*/  @P1 STG.E desc[UR44][R6.64+0xe4], R8 ;  /* 0x0000e40806001986 */ /* 0x000be2000c10192c */
[C---:B------:R-:W-:Y:S02]  /*1b440*/  ISETP.GT.AND P0, PT, R0.reuse, 0x41, P2 ;  /* 0x000000410000780c */ /* 0x040fe40001704270 */
[----:B------:R-:W-:Y:S01]  /*1b450*/  ISETP.GT.AND P1, PT, R0, 0x48, P3 ;  /* 0x000000480000780c */ /* 0x000fe20001f24270 */
[-C--:B--2---:R-:W-:Y:S01]  /*1b460*/  FMUL R3, R10, R2.reuse ;  /* 0x000000020a037220 */ /* 0x084fe20000400000 */
[-C--:B-----5:R-:W-:Y:S01]  /*1b470*/  FMUL R8, R9, R2.reuse ;  /* 0x0000000209087220 */ /* 0x0a0fe20000400000 */
[----:B------:R-:W-:-:S04]  /*1b480*/  FMUL R9, R235, R2 ;  /* 0x00000002eb097220 */ /* 0x000fc80000400000 */
[----:B------:R-:W-:Y:S01]  /*1b490*/  @P4 STG.E desc[UR44][R4.64+0x100], R8 ;  /* 0x0001000804004986 */ /* 0x000fe2000c10192c */
[----:B------:R-:W-:-:S03]  /*1b4a0*/  ISETP.GT.AND P4, PT, R0, 0x49, P3 ;  /* 0x000000490000780c */ /* 0x000fc60001f84270 */
[----:B------:R0:W-:Y:S01]  /*1b4b0*/  @P5 STG.E desc[UR44][R4.64+0x104], R3 ;  /* 0x0001040304005986 */ /* 0x0001e2000c10192c */
[----:B------:R-:W-:-:S03]  /*1b4c0*/  ISETP.GT.AND P5, PT, R0, 0x48, P2 ;  /* 0x000000480000780c */ /* 0x000fc600017a4270 */
[----:B------:R1:W-:Y:S01]  /*1b4d0*/  @P6 STG.E desc[UR44][R6.64+0x100], R9 ;  /* 0x0001000906006986 */ /* 0x0003e2000c10192c */
[----:B------:R-:W-:-:S03]  /*1b4e0*/  ISETP.GT.AND P6, PT, R0, 0x49, P2 ;  /* 0x000000490000780c */ /* 0x000fc600017c4270 */
[----:B------:R2:W-:Y:S01]  /*1b4f0*/  @P0 STG.E desc[UR44][R6.64+0x104], R11 ;  /* 0x0001040b06000986 */ /* 0x0005e2000c10192c */
[----:B0-----:R-:W-:-:S03]  /*1b500*/  FMUL R3, R234, R2 ;  /* 0x00000002ea037220 */ /* 0x001fc60000400000 */
[----:B------:R0:W-:Y:S01]  /*1b510*/  @P1 STG.E desc[UR44][R4.64+0x120], R13 ;  /* 0x0001200d04001986 */ /* 0x0001e2000c10192c */
[C---:B------:R-:W-:Y:S01]  /*1b520*/  ISETP.GT.AND P0, PT, R0.reuse, 0x50, P3 ;  /* 0x000000500000780c */ /* 0x040fe20001f04270 */
[----:B-1----:R-:W-:Y:S01]  /*1b530*/  FMUL R9, R233, R2 ;  /* 0x00000002e9097220 */ /* 0x002fe20000400000 */
[C---:B------:R-:W-:Y:S01]  /*1b540*/  ISETP.GT.AND P1, PT, R0.reuse, 0x51, P3 ;  /* 0x000000510000780c */ /* 0x040fe20001f24270 */
[----:B------:R1:W-:Y:S01]  /*1b550*/  @P4 STG.E desc[UR44][R4.64+0x124], R3 ;  /* 0x0001240304004986 */ /* 0x0003e2000c10192c */
[----:B------:R-:W-:-:S03]  /*1b560*/  ISETP.GT.AND P4, PT, R0, 0x50, P2 ;  /* 0x000000500000780c */ /* 0x000fc60001784270 */
[----:B------:R3:W-:Y:S01]  /*1b570*/  @P5 STG.E desc[UR44][R6.64+0x120], R9 ;  /* 0x0001200906005986 */ /* 0x0007e2000c10192c */
[----:B------:R-:W-:-:S03]  /*1b580*/  ISETP.GT.AND P5, PT, R0, 0x51, P2 ;  /* 0x000000510000780c */ /* 0x000fc600017a4270 */
[----:B------:R4:W-:Y:S01]  /*1b590*/  @P6 STG.E desc[UR44][R6.64+0x124], R15 ;  /* 0x0001240f06006986 */ /* 0x0009e2000c10192c */
[----:B------:R-:W-:Y:S01]  /*1b5a0*/  ISETP.GT.AND P6, PT, R0, 0x58, P3 ;  /* 0x000000580000780c */ /* 0x000fe20001fc4270 */
[-C--:B--2---:R-:W-:Y:S01]  /*1b5b0*/  FMUL R11, R232, R2.reuse ;  /* 0x00000002e80b7220 */ /* 0x084fe20000400000 */
[-C--:B0-----:R-:W-:Y:S01]  /*1b5c0*/  FMUL R13, R231, R2.reuse ;  /* 0x00000002e70d7220 */ /* 0x081fe20000400000 */
[----:B-1----:R-:W-:-:S03]  /*1b5d0*/  FMUL R3, R230, R2 ;  /* 0x00000002e6037220 */ /* 0x002fc60000400000 */
[----:B------:R0:W-:Y:S01]  /*1b5e0*/  @P0 STG.E desc[UR44][R4.64+0x140], R11 ;  /* 0x0001400b04000986 */ /* 0x0001e2000c10192c */
[-C--:B---3--:R-:W-:Y:S01]  /*1b5f0*/  FMUL R9, R229, R2.reuse ;  /* 0x00000002e5097220 */ /* 0x088fe20000400000 */
[----:B------:R-:W-:Y:S02]  /*1b600*/  ISETP.GT.AND P0, PT, R0, 0x59, P3 ;  /* 0x000000590000780c */ /* 0x000fe40001f04270 */
[----:B------:R1:W-:Y:S01]  /*1b610*/  @P1 STG.E desc[UR44][R4.64+0x144], R13 ;  /* 0x0001440d04001986 */ /* 0x0003e2000c10192c */
[----:B----4-:R-:W-:Y:S01]  /*1b620*/  FMUL R15, R228, R2 ;  /* 0x00000002e40f7220 */ /* 0x010fe20000400000 */
[C---:B------:R-:W-:Y:S02]  /*1b630*/  ISETP.GT.AND P1, PT, R0.reuse, 0x58, P2 ;  /* 0x000000580000780c */ /* 0x040fe40001724270 */
[----:B------:R2:W-:Y:S01]  /*1b640*/  @P4 STG.E desc[UR44][R6.64+0x140], R3 ;  /* 0x0001400306004986 */ /* 0x0005e2000c10192c */
[----:B------:R-:W-:-:S03]  /*1b650*/  ISETP.GT.AND P4, PT, R0, 0x59, P2 ;  /* 0x000000590000780c */ /* 0x000fc60001784270 */
[----:B------:R3:W-:Y:S01]  /*1b660*/  @P5 STG.E desc[UR44][R6.64+0x144], R9 ;  /* 0x0001440906005986 */ /* 0x0007e2000c10192c */
[----:B------:R-:W-:-:S03]  /*1b670*/  ISETP.GT.AND P5, PT, R0, 0x60, P3 ;  /* 0x000000600000780c */ /* 0x000fc60001fa4270 */
[----:B------:R4:W-:Y:S01]  /*1b680*/  @P6 STG.E desc[UR44][R4.64+0x160], R15 ;  /* 0x0001600f04006986 */ /* 0x0009e2000c10192c */
[----:B------:R-:W-:Y:S01]  /*1b690*/  ISETP.GT.AND P6, PT, R0, 0x61, P3 ;  /* 0x000000610000780c */ /* 0x000fe20001fc4270 */
[-C--:B0-----:R-:W-:Y:S01]  /*1b6a0*/  FMUL R11, R227, R2.reuse ;  /* 0x00000002e30b7220 */ /* 0x081fe20000400000 */
[-C--:B-1----:R-:W-:Y:S01]  /*1b6b0*/  FMUL R13, R226, R2.reuse ;  /* 0x00000002e20d7220 */ /* 0x082fe20000400000 */
[----:B--2---:R-:W-:-:S03]  /*1b6c0*/  FMUL R3, R225, R2 ;  /* 0x00000002e1037220 */ /* 0x004fc60000400000 */
[----:B------:R0:W-:Y:S01]  /*1b6d0*/  @P0 STG.E desc[UR44][R4.64+0x164], R11 ;  /* 0x0001640b04000986 */ /* 0x0001e2000c10192c */
[-C--:B---3--:R-:W-:Y:S01]  /*1b6e0*/  FMUL R9, R224, R2.reuse ;  /* 0x00000002e0097220 */ /* 0x088fe20000400000 */
[C---:B------:R-:W-:Y:S02]  /*1b6f0*/  ISETP.GT.AND P0, PT, R0.reuse, 0x60, P2 ;  /* 0x000000600000780c */ /* 0x040fe40001704270 */
        /* <DEDUP_REMOVED lines=217> */
[----:B------:R-:W-:Y:S01]  /*1c490*/  @P6 STG.E desc[UR44][R6.64+0x3a4], R15 ;  /* 0x0003a40f06006986 */ /* 0x000fe2000c10192c */
[C---:B------:R-:W-:Y:S01]  /*1c4a0*/  ISETP.GT.AND P6, PT, R0.reuse, 0xf8, P3 ;  /* 0x000000f80000780c */ /* 0x040fe20001fc4270 */
[-C--:B0-----:R-:W-:Y:S01]  /*1c4b0*/  FMUL R11, R23, R2.reuse ;  /* 0x00000002170b7220 */ /* 0x081fe20000400000 */
[----:B------:R-:W-:Y:S01]  /*1c4c0*/  ISETP.GT.AND P3, PT, R0, 0xf9, P3 ;  /* 0x000000f90000780c */ /* 0x000fe20001f64270 */
[-C--:B-1----:R-:W-:Y:S01]  /*1c4d0*/  FMUL R13, R22, R2.reuse ;  /* 0x00000002160d7220 */ /* 0x082fe20000400000 */
[-C--:B--2---:R-:W-:Y:S02]  /*1c4e0*/  FMUL R3, R21, R2.reuse ;  /* 0x0000000215037220 */ /* 0x084fe40000400000 */
[----:B------:R0:W-:Y:S01]  /*1c4f0*/  @P0 STG.E desc[UR44][R4.64+0x3c0], R11 ;  /* 0x0003c00b04000986 */ /* 0x0001e2000c10192c */
[----:B---3--:R-:W-:-:S03]  /*1c500*/  FMUL R9, R20, R2 ;  /* 0x0000000214097220 */ /* 0x008fc60000400000 */
[----:B------:R1:W-:Y:S04]  /*1c510*/  @P1 STG.E desc[UR44][R4.64+0x3c4], R13 ;  /* 0x0003c40d04001986 */ /* 0x0003e8000c10192c */
[----:B------:R2:W-:Y:S01]  /*1c520*/  @P4 STG.E desc[UR44][R6.64+0x3c0], R3 ;  /* 0x0003c00306004986 */ /* 0x0005e2000c10192c */
[----:B------:R-:W-:Y:S01]  /*1c530*/  ISETP.GT.AND P4, PT, R0, 0xf8, P2 ;  /* 0x000000f80000780c */ /* 0x000fe20001784270 */
[-C--:B0-----:R-:W-:Y:S02]  /*1c540*/  FMUL R11, R19, R2.reuse ;  /* 0x00000002130b7220 */ /* 0x081fe40000400000 */
[----:B------:R0:W-:Y:S01]  /*1c550*/  @P5 STG.E desc[UR44][R6.64+0x3c4], R9 ;  /* 0x0003c40906005986 */ /* 0x0001e2000c10192c */
[----:B------:R-:W-:Y:S02]  /*1c560*/  @P3 IMAD.MOV.U32 R10, RZ, RZ, R4 ;  /* 0x000000ffff0a3224 */ /* 0x000fe400078e0004 */
[-C--:B-1----:R-:W-:Y:S01]  /*1c570*/  FMUL R13, R18, R2.reuse ;  /* 0x00000002120d7220 */ /* 0x082fe20000400000 */
[----:B------:R1:W-:Y:S01]  /*1c580*/  @P6 STG.E desc[UR44][R4.64+0x3e0], R11 ;  /* 0x0003e00b04006986 */ /* 0x0003e2000c10192c */
[----:B------:R-:W-:Y:S01]  /*1c590*/  ISETP.GT.AND P1, PT, R17, 0x80, PT ;  /* 0x000000801100780c */ /* 0x000fe20003f24270 */
[----:B------:R-:W-:Y:S01]  /*1c5a0*/  USHF.L.U64.HI UR11, UR8, 0x9, UR9 ;  /* 0x00000009080b7899 */ /* 0x000fe20008010209 */
[----:B------:R-:W-:Y:S01]  /*1c5b0*/  ISETP.GT.AND P2, PT, R0, 0xf9, P2 ;  /* 0x000000f90000780c */ /* 0x000fe20001744270 */
[----:B--2---:R-:W-:Y:S01]  /*1c5c0*/  FMUL R3, R14, R2 ;  /* 0x000000020e037220 */ /* 0x004fe20000400000 */
[----:B0-----:R-:W-:Y:S01]  /*1c5d0*/  IMAD.U32 R9, RZ, RZ, UR12 ;  /* 0x0000000cff097e24 */ /* 0x001fe2000f8e00ff */
[----:B-1----:R-:W-:-:S02]  /*1c5e0*/  @P3 MOV R11, R5 ;  /* 0x00000005000b3202 */ /* 0x002fc40000000f00 */
[----:B------:R-:W-:-:S03]  /*1c5f0*/  ISETP.GT.AND P0, PT, R17, 0x88, PT ;  /* 0x000000881100780c */ /* 0x000fc60003f04270 */
[----:B------:R0:W-:Y:S01]  /*1c600*/  @P3 STG.E desc[UR44][R10.64+0x3e4], R13 ;  /* 0x0003e40d0a003986 */ /* 0x0001e2000c10192c */
[----:B------:R-:W-:Y:S01]  /*1c610*/  ISETP.GT.AND P3, PT, R0, RZ, P1 ;  /* 0x000000ff0000720c */ /* 0x000fe20000f64270 */
[-C--:B------:R-:W-:Y:S01]  /*1c620*/  FMUL R15, R12, R2.reuse ;  /* 0x000000020c0f7220 */ /* 0x080fe20000400000 */
[----:B------:R-:W-:Y:S01]  /*1c630*/  MOV R17, UR11 ;  /* 0x0000000b00117c02 */ /* 0x000fe20008000f00 */
[----:B------:R1:W-:Y:S01]  /*1c640*/  @P4 STG.E desc[UR44][R6.64+0x3e0], R3 ;  /* 0x0003e00306004986 */ /* 0x0003e2000c10192c */
[C---:B------:R-:W-:Y:S02]  /*1c650*/  IADD3 R8, P5, P6, R4.reuse, UR5, R9 ;  /* 0x0000000504087c10 */ /* 0x040fe4000febe009 */
[----:B------:R-:W-:Y:S02]  /*1c660*/  IADD3 R4, P4, R4, UR12, RZ ;  /* 0x0000000c04047c10 */ /* 0x000fe4000ff9e0ff */
[C---:B------:R-:W-:Y:S01]  /*1c670*/  IADD3.X R9, R5.reuse, UR4, R17, P5, P6 ;  /* 0x0000000405097c10 */ /* 0x040fe2000afec411 */
[----:B------:R2:W-:Y:S01]  /*1c680*/  @P2 STG.E desc[UR44][R6.64+0x3e4], R15 ;  /* 0x0003e40f06002986 */ /* 0x0005e2000c10192c */
[----:B------:R-:W-:Y:S01]  /*1c690*/  ISETP.GT.AND P5, PT, R0, 0x1, P1 ;  /* 0x000000010000780c */ /* 0x000fe20000fa4270 */
[----:B0-----:R-:W-:Y:S01]  /*1c6a0*/  FMUL R13, R24, R2 ;  /* 0x00000002180d7220 */ /* 0x001fe20000400000 */
[----:B------:R-:W-:-:S02]  /*1c6b0*/  IADD3.X R5, R5, UR11, RZ, P4, !PT ;  /* 0x0000000b05057c10 */ /* 0x000fc4000a7fe4ff */
[C---:B------:R-:W-:Y:S02]  /*1c6c0*/  ISETP.GT.AND P2, PT, R0.reuse, RZ, P0 ;  /* 0x000000ff0000720c */ /* 0x040fe40000744270 */
[----:B------:R-:W-:Y:S01]  /*1c6d0*/  ISETP.GT.AND P4, PT, R0, 0x1, P0 ;  /* 0x000000010000780c */ /* 0x000fe20000784270 */
[----:B------:R0:W-:Y:S01]  /*1c6e0*/  @P3 STG.E desc[UR44][R4.64], R13 ;  /* 0x0000000d04003986 */ /* 0x0001e2000c10192c */
[----:B------:R-:W-:Y:S02]  /*1c6f0*/  IADD3 R10, P6, R4, UR5, RZ ;  /* 0x00000005040a7c10 */ /* 0x000fe4000ffde0ff */
[----:B------:R-:W-:Y:S01]  /*1c700*/  ISETP.GT.AND P3, PT, R0, 0x8, P1 ;  /* 0x000000080000780c */ /* 0x000fe20000f64270 */
[-C--:B------:R-:W-:Y:S01]  /*1c710*/  FMUL R25, R25, R2.reuse ;  /* 0x0000000219197220 */ /* 0x080fe20000400000 */
[----:B------:R-:W-:Y:S01]  /*1c720*/  IADD3.X R11, R5, UR4, RZ, P6, !PT ;  /* 0x00000004050b7c10 */ /* 0x000fe2000b7fe4ff */
[-C--:B-1----:R-:W-:Y:S01]  /*1c730*/  FMUL R3, R26, R2.reuse ;  /* 0x000000021a037220 */ /* 0x082fe20000400000 */
[-C--:B------:R-:W-:Y:S01]  /*1c740*/  FMUL R27, R27, R2.reuse ;  /* 0x000000021b1b7220 */ /* 0x080fe20000400000 */
[----:B--2---:R-:W-:Y:S01]  /*1c750*/  FMUL R15, R28, R2 ;  /* 0x000000021c0f7220 */ /* 0x004fe20000400000 */
[----:B------:R-:W-:Y:S01]  /*1c760*/  @P5 STG.E desc[UR44][R4.64+0x4], R25 ;  /* 0x0000041904005986 */ /* 0x000fe2000c10192c */
[----:B------:R-:W-:-:S03]  /*1c770*/  ISETP.GT.AND P5, PT, R0, 0x9, P1 ;  /* 0x000000090000780c */ /* 0x000fc60000fa4270 */
[----:B------:R1:W-:Y:S01]  /*1c780*/  @P2 STG.E desc[UR44][R10.64], R3 ;  /* 0x000000030a002986 */ /* 0x0003e2000c10192c */
[----:B------:R-:W-:-:S03]  /*1c790*/  ISETP.GT.AND P2, PT, R0, 0x8, P0 ;  /* 0x000000080000780c */ /* 0x000fc60000744270 */
[----:B------:R2:W-:Y:S01]  /*1c7a0*/  @P4 STG.E desc[UR44][R10.64+0x4], R27 ;  /* 0x0000041b0a004986 */ /* 0x0005e2000c10192c */
[----:B------:R-:W-:-:S03]  /*1c7b0*/  FMUL R29, R29, R2 ;  /* 0x000000021d1d7220 */ /* 0x000fc60000400000 */
[----:B------:R-:W-:Y:S01]  /*1c7c0*/  @P3 STG.E desc[UR44][R4.64+0x20], R15 ;  /* 0x0000200f04003986 */ /* 0x000fe2000c10192c */
[----:B------:R-:W-:Y:S01]  /*1c7d0*/  IADD3 R6, P3, R4, UR5, RZ ;  /* 0x0000000504067c10 */ /* 0x000fe2000ff7e0ff */
[----:B0-----:R-:W-:Y:S01]  /*1c7e0*/  FMUL R13, R30, R2 ;  /* 0x000000021e0d7220 */ /* 0x001fe20000400000 */
[C---:B------:R-:W-:Y:S02]  /*1c7f0*/  ISETP.GT.AND P6, PT, R0.reuse, 0x10, P0 ;  /* 0x000000100000780c */ /* 0x040fe400007c4270 */
[----:B------:R-:W-:Y:S01]  /*1c800*/  IADD3.X R7, R5, UR4, RZ, P3, !PT ;  /* 0x0000000405077c10 */ /* 0x000fe20009ffe4ff */
[----:B------:R-:W-:Y:S01]  /*1c810*/  @P5 STG.E desc[UR44][R4.64+0x24], R29 ;  /* 0x0000241d04005986 */ /* 0x000fe2000c10192c */
[C---:B------:R-:W-:Y:S02]  /*1c820*/  ISETP.GT.AND P4, PT, R0.reuse, 0x9, P0 ;  /* 0x000000090000780c */ /* 0x040fe40000784270 */
[C---:B------:R-:W-:Y:S01]  /*1c830*/  ISETP.GT.AND P3, PT, R0.reuse, 0x10, P1 ;  /* 0x000000100000780c */ /* 0x040fe20000f64270 */
[----:B------:R0:W-:Y:S01]  /*1c840*/  @P2 STG.E desc[UR44][R6.64+0x20], R13 ;  /* 0x0000200d06002986 */ /* 0x0001e2000c10192c */
[----:B------:R-:W-:-:S02]  /*1c850*/  ISETP.GT.AND P5, PT, R0, 0x11, P1 ;  /* 0x000000110000780c */ /* 0x000fc40000fa4270 */
[----:B------:R-:W-:Y:S01]  /*1c860*/  ISETP.GT.AND P2, PT, R0, 0x11, P0 ;  /* 0x000000110000780c */ /* 0x000fe20000744270 */
[-C--:B------:R-:W-:Y:S01]  /*1c870*/  FMUL R31, R31, R2.reuse ;  /* 0x000000021f1f7220 */ /* 0x080fe20000400000 */
[-C--:B-1----:R-:W-:Y:S01]  /*1c880*/  FMUL R3, R32, R2.reuse ;  /* 0x0000000220037220 */ /* 0x082fe20000400000 */
[-C--:B------:R-:W-:Y:S01]  /*1c890*/  FMUL R33, R33, R2.reuse ;  /* 0x0000000221217220 */ /* 0x080fe20000400000 */
[-C--:B--2---:R-:W-:Y:S01]  /*1c8a0*/  FMUL R11, R34, R2.reuse ;  /* 0x00000002220b7220 */ /* 0x084fe20000400000 */
[----:B0-----:R-:W-:Y:S01]  /*1c8b0*/  @P6 IMAD.MOV.U32 R6, RZ, RZ, R8 ;  /* 0x000000ffff066224 */ /* 0x001fe200078e0008 */
[----:B------:R-:W-:Y:S01]  /*1c8c0*/  @P6 MOV R7, R9 ;  /* 0x0000000900076202 */ /* 0x000fe20000000f00 */
[----:B------:R-:W-:Y:S01]  /*1c8d0*/  @P4 STG.E desc[UR44][R8.64+0x24], R31 ;  /* 0x0000241f08004986 */ /* 0x000fe2000c10192c */
[----:B------:R-:W-:-:S03]  /*1c8e0*/  FMUL R35, R35, R2 ;  /* 0x0000000223237220 */ /* 0x000fc60000400000 */
[----:B------:R-:W-:Y:S04]  /*1c8f0*/  @P3 STG.E desc[UR44][R4.64+0x40], R3 ;  /* 0x0000400304003986 */ /* 0x000fe8000c10192c */
[----:B------:R-:W-:Y:S01]  /*1c900*/  @P5 STG.E desc[UR44][R4.64+0x44], R33 ;  /* 0x0000442104005986 */ /* 0x000fe2000c10192c */
[----:B------:R-:W-:-:S03]  /*1c910*/  ISETP.GT.AND P5, PT, R0, 0x18, P0 ;  /* 0x000000180000780c */ /* 0x000fc600007a4270 */
[----:B------:R0:W-:Y:S01]  /*1c920*/  @P6 STG.E desc[UR44][R6.64+0x40], R11 ;  /* 0x0000400b06006986 */ /* 0x0001e2000c10192c */
[C---:B------:R-:W-:Y:S02]  /*1c930*/  ISETP.GT.AND P3, PT, R0.reuse, 0x18, P1 ;  /* 0x000000180000780c */ /* 0x040fe40000f64270 */
[----:B------:R-:W-:Y:S01]  /*1c940*/  ISETP.GT.AND P4, PT, R0, 0x19, P1 ;  /* 0x000000190000780c */ /* 0x000fe20000f84270 */
[----:B0-----:R-:W-:Y:S01]  /*1c950*/  @P2 IMAD.MOV.U32 R6, RZ, RZ, R8 ;  /* 0x000000ffff062224 */ /* 0x001fe200078e0008 */
[----:B------:R-:W-:-:S05]  /*1c960*/  @P2 MOV R7, R9 ;  /* 0x0000000900072202 */ /* 0x000fca0000000f00 */
[----:B------:R0:W-:Y:S01]  /*1c970*/  @P2 STG.E desc[UR44][R6.64+0x44], R35 ;  /* 0x0000442306002986 */ /* 0x0001e2000c10192c */
[----:B------:R-:W-:Y:S01]  /*1c980*/  ISETP.GT.AND P2, PT, R0, 0x19, P0 ;  /* 0x000000190000780c */ /* 0x000fe20000744270 */
[-C--:B------:R-:W-:Y:S01]  /*1c990*/  FMUL R13, R36, R2.reuse ;  /* 0x00000002240d7220 */ /* 0x080fe20000400000 */
[-C--:B------:R-:W-:Y:S01]  /*1c9a0*/  FMUL R37, R37, R2.reuse ;  /* 0x0000000225257220 */ /* 0x080fe20000400000 */
[-C--:B------:R-:W-:Y:S01]  /*1c9b0*/  FMUL R3, R38, R2.reuse ;  /* 0x0000000226037220 */ /* 0x080fe20000400000 */
[C---:B------:R-:W-:Y:S02]  /*1c9c0*/  ISETP.GT.AND P6, PT, R0.reuse, 0x21, P1 ;  /* 0x000000210000780c */ /* 0x040fe40000fc4270 */
[----:B------:R-:W-:Y:S01]  /*1c9d0*/  @P3 STG.E desc[UR44][R4.64+0x60], R13 ;  /* 0x0000600d04003986 */ /* 0x000fe2000c10192c */
[--C-:B0-----:R-:W-:Y:S01]  /*1c9e0*/  @P5 IMAD.MOV.U32 R6, RZ, RZ, R8.reuse ;  /* 0x000000ffff065224 */ /* 0x101fe200078e0008 */
[-C--:B------:R-:W-:Y:S02]  /*1c9f0*/  @P5 MOV R7, R9.reuse ;  /* 0x0000000900075202 */ /* 0x080fe40000000f00 */
[----:B------:R-:W-:Y:S01]  /*1ca00*/  @P4 STG.E desc[UR44][R4.64+0x64], R37 ;  /* 0x0000642504004986 */ /* 0x000fe2000c10192c */
[C---:B------:R-:W-:Y:S01]  /*1ca10*/  ISETP.GT.AND P3, PT, R0.reuse, 0x20, P1 ;  /* 0x000000200000780c */ /* 0x040fe20000f64270 */
[-C--:B------:R-:W-:Y:S01]  /*1ca20*/  FMUL R39, R39, R2.reuse ;  /* 0x0000000227277220 */ /* 0x080fe20000400000 */
[----:B------:R-:W-:Y:S01]  /*1ca30*/  ISETP.GT.AND P4, PT, R0, 0x20, P0 ;  /* 0x000000200000780c */ /* 0x000fe20000784270 */
[----:B------:R0:W-:Y:S01]  /*1ca40*/  @P5 STG.E desc[UR44][R6.64+0x60], R3 ;  /* 0x0000600306005986 */ /* 0x0001e2000c10192c */
[-C--:B------:R-:W-:Y:S01]  /*1ca50*/  FMUL R11, R40, R2.reuse ;  /* 0x00000002280b7220 */ /* 0x080fe20000400000 */
[----:B------:R-:W-:Y:S01]  /*1ca60*/  FMUL R41, R41, R2 ;  /* 0x0000000229297220 */ /* 0x000fe20000400000 */
[----:B0-----:R-:W-:Y:S01]  /*1ca70*/  @P2 IMAD.MOV.U32 R6, RZ, RZ, R8 ;  /* 0x000000ffff062224 */ /* 0x001fe200078e0008 */
[----:B------:R-:W-:-:S05]  /*1ca80*/  @P2 MOV R7, R9 ;  /* 0x0000000900072202 */ /* 0x000fca0000000f00 */
[----:B------:R0:W-:Y:S01]  /*1ca90*/  @P2 STG.E desc[UR44][R6.64+0x64], R39 ;  /* 0x0000642706002986 */ /* 0x0001e2000c10192c */
[----:B------:R-:W-:Y:S01]  /*1caa0*/  ISETP.GT.AND P2, PT, R0, 0x21, P0 ;  /* 0x000000210000780c */ /* 0x000fe20000744270 */
[----:B------:R-:W-:Y:S01]  /*1cab0*/  FMUL R13, R42, R2 ;  /* 0x000000022a0d7220 */ /* 0x000fe20000400000 */
[C---:B------:R-:W-:Y:S01]  /*1cac0*/  ISETP.GT.AND P5, PT, R0.reuse, 0x29, P1 ;  /* 0x000000290000780c */ /* 0x040fe20000fa4270 */
[----:B------:R1:W-:Y:S01]  /*1cad0*/  @P3 STG.E desc[UR44][R4.64+0x80], R11 ;  /* 0x0000800b04003986 */ /* 0x0003e2000c10192c */
[----:B------:R-:W-:-:S03]  /*1cae0*/  ISETP.GT.AND P3, PT, R0, 0x28, P1 ;  /* 0x000000280000780c */ /* 0x000fc60000f64270 */
[----:B------:R-:W-:Y:S01]  /*1caf0*/  @P6 STG.E desc[UR44][R4.64+0x84], R41 ;  /* 0x0000842904006986 */ /* 0x000fe2000c10192c */
[----:B------:R-:W-:Y:S01]  /*1cb00*/  ISETP.GT.AND P6, PT, R0, 0x28, P0 ;  /* 0x000000280000780c */ /* 0x000fe200007c4270 */
[----:B0-----:R-:W-:Y:S01]  /*1cb10*/  @P4 IMAD.MOV.U32 R6, RZ, RZ, R8 ;  /* 0x000000ffff064224 */ /* 0x001fe200078e0008 */
[----:B------:R-:W-:Y:S01]  /*1cb20*/  @P4 MOV R7, R9 ;  /* 0x0000000900074202 */ /* 0x000fe20000000f00 */
[-C--:B------:R-:W-:Y:S01]  /*1cb30*/  FMUL R43, R43, R2.reuse ;  /* 0x000000022b2b7220 */ /* 0x080fe20000400000 */
[----:B------:R-:W-:-:S03]  /*1cb40*/  FMUL R45, R45, R2 ;  /* 0x000000022d2d7220 */ /* 0x000fc60000400000 */
[----:B------:R0:W-:Y:S01]  /*1cb50*/  @P4 STG.E desc[UR44][R6.64+0x80], R13 ;  /* 0x0000800d06004986 */ /* 0x0001e2000c10192c */
[----:B------:R-:W-:Y:S01]  /*1cb60*/  ISETP.GT.AND P4, PT, R0, 0x29, P0 ;  /* 0x000000290000780c */ /* 0x000fe20000784270 */
[-C--:B------:R-:W-:Y:S01]  /*1cb70*/  FMUL R3, R44, R2.reuse ;  /* 0x000000022c037220 */ /* 0x080fe20000400000 */
[----:B-1----:R-:W-:Y:S01]  /*1cb80*/  FMUL R11, R46, R2 ;  /* 0x000000022e0b7220 */ /* 0x002fe20000400000 */
[----:B0-----:R-:W-:Y:S01]  /*1cb90*/  @P2 IMAD.MOV.U32 R6, RZ, RZ, R8 ;  /* 0x000000ffff062224 */ /* 0x001fe200078e0008 */
[----:B------:R-:W-:-:S05]  /*1cba0*/  @P2 MOV R7, R9 ;  /* 0x0000000900072202 */ /* 0x000fca0000000f00 */
[----:B------:R0:W-:Y:S04]  /*1cbb0*/  @P2 STG.E desc[UR44][R6.64+0x84], R43 ;  /* 0x0000842b06002986 */ /* 0x0001e8000c10192c */
[----:B------:R-:W-:Y:S01]  /*1cbc0*/  @P5 STG.E desc[UR44][R4.64+0xa4], R45 ;  /* 0x0000a42d04005986 */ /* 0x000fe2000c10192c */
[----:B------:R-:W-:-:S03]  /*1cbd0*/  ISETP.GT.AND P5, PT, R0, 0x31, P1 ;  /* 0x000000310000780c */ /* 0x000fc60000fa4270 */
[----:B------:R1:W-:Y:S01]  /*1cbe0*/  @P3 STG.E desc[UR44][R4.64+0xa0], R3 ;  /* 0x0000a00304003986 */ /* 0x0003e2000c10192c */
[C---:B------:R-:W-:Y:S01]  /*1cbf0*/  ISETP.GT.AND P3, PT, R0.reuse, 0x30, P0 ;  /* 0x000000300000780c */ /* 0x040fe20000764270 */
[--C-:B0-----:R-:W-:Y:S01]  /*1cc00*/  @P6 IMAD.MOV.U32 R6, RZ, RZ, R8.reuse ;  /* 0x000000ffff066224 */ /* 0x101fe200078e0008 */
[-C--:B------:R-:W-:Y:S02]  /*1cc10*/  @P6 MOV R7, R9.reuse ;  /* 0x0000000900076202 */ /* 0x080fe40000000f00 */
[C---:B------:R-:W-:Y:S01]  /*1cc20*/  ISETP.GT.AND P2, PT, R0.reuse, 0x30, P1 ;  /* 0x000000300000780c */ /* 0x040fe20000f44270 */
[-C--:B------:R-:W-:Y:S02]  /*1cc30*/  FMUL R47, R47, R2.reuse ;  /* 0x000000022f2f7220 */ /* 0x080fe40000400000 */
[----:B------:R0:W-:Y:S01]  /*1cc40*/  @P6 STG.E desc[UR44][R6.64+0xa0], R11 ;  /* 0x0000a00b06006986 */ /* 0x0001e2000c10192c */
[-C--:B------:R-:W-:Y:S01]  /*1cc50*/  FMUL R49, R49, R2.reuse ;  /* 0x0000000231317220 */ /* 0x080fe20000400000 */
[----:B------:R-:W-:Y:S01]  /*1cc60*/  ISETP.GT.AND P6, PT, R0, 0x31, P0 ;  /* 0x000000310000780c */ /* 0x000fe200007c4270 */
[-C--:B------:R-:W-:Y:S01]  /*1cc70*/  FMUL R13, R48, R2.reuse ;  /* 0x00000002300d7220 */ /* 0x080fe20000400000 */
[----:B-1----:R-:W-:Y:S01]  /*1cc80*/  FMUL R3, R50, R2 ;  /* 0x0000000232037220 */ /* 0x002fe20000400000 */
[----:B0-----:R-:W-:Y:S01]  /*1cc90*/  @P4 IMAD.MOV.U32 R6, RZ, RZ, R8 ;  /* 0x000000ffff064224 */ /* 0x001fe200078e0008 */
[----:B------:R-:W-:-:S05]  /*1cca0*/  @P4 MOV R7, R9 ;  /* 0x0000000900074202 */ /* 0x000fca0000000f00 */
[----:B------:R0:W-:Y:S04]  /*1ccb0*/  @P4 STG.E desc[UR44][R6.64+0xa4], R47 ;  /* 0x0000a42f06004986 */ /* 0x0001e8000c10192c */
[----:B------:R-:W-:Y:S01]  /*1ccc0*/  @P5 STG.E desc[UR44][R4.64+0xc4], R49 ;  /* 0x0000c43104005986 */ /* 0x000fe2000c10192c */
[C---:B------:R-:W-:Y:S02]  /*1ccd0*/  ISETP.GT.AND P5, PT, R0.reuse, 0x38, P0 ;  /* 0x000000380000780c */ /* 0x040fe400007a4270 */
[----:B------:R-:W-:Y:S01]  /*1cce0*/  ISETP.GT.AND P4, PT, R0, 0x38, P1 ;  /* 0x000000380000780c */ /* 0x000fe20000f84270 */
[----:B------:R1:W-:Y:S01]  /*1ccf0*/  @P2 STG.E desc[UR44][R4.64+0xc0], R13 ;  /* 0x0000c00d04002986 */ /* 0x0003e2000c10192c */
[----:B0-----:R-:W-:Y:S01]  /*1cd00*/  @P3 IMAD.MOV.U32 R6, RZ, RZ, R8 ;  /* 0x000000ffff063224 */ /* 0x001fe200078e0008 */
[----:B------:R-:W-:-:S02]  /*1cd10*/  @P3 MOV R7, R9 ;  /* 0x0000000900073202 */ /* 0x000fc40000000f00 */
[C---:B------:R-:W-:Y:S01]  /*1cd20*/  ISETP.GT.AND P2, PT, R0.reuse, 0x39, P1 ;  /* 0x000000390000780c */ /* 0x040fe20000f44270 */
[-C--:B------:R-:W-:Y:S02]  /*1cd30*/  FMUL R51, R51, R2.reuse ;  /* 0x0000000233337220 */ /* 0x080fe40000400000 */
[----:B------:R0:W-:Y:S01]  /*1cd40*/  @P3 STG.E desc[UR44][R6.64+0xc0], R3 ;  /* 0x0000c00306003986 */ /* 0x0001e2000c10192c */
[----:B------:R-:W-:Y:S01]  /*1cd50*/  ISETP.GT.AND P3, PT, R0, 0x39, P0 ;  /* 0x000000390000780c */ /* 0x000fe20000764270 */
[-C--:B------:R-:W-:Y:S01]  /*1cd60*/  FMUL R11, R52, R2.reuse ;  /* 0x00000002340b7220 */ /* 0x080fe20000400000 */
[-C--:B------:R-:W-:Y:S01]  /*1cd70*/  FMUL R53, R53, R2.reuse ;  /* 0x0000000235357220 */ /* 0x080fe20000400000 */
[----:B-1----:R-:W-:Y:S01]  /*1cd80*/  FMUL R13, R54, R2 ;  /* 0x00000002360d7220 */ /* 0x002fe20000400000 */
[----:B0-----:R-:W-:Y:S01]  /*1cd90*/  @P6 IMAD.MOV.U32 R6, RZ, RZ, R8 ;  /* 0x000000ffff066224 */ /* 0x001fe200078e0008 */
[----:B------:R-:W-:-:S05]  /*1cda0*/  @P6 MOV R7, R9 ;  /* 0x0000000900076202 */ /* 0x000fca0000000f00 */
[----:B------:R0:W-:Y:S01]  /*1cdb0*/  @P6 STG.E desc[UR44][R6.64+0xc4], R51 ;  /* 0x0000c43306006986 */ /* 0x0001e2000c10192c */
[C---:B------:R-:W-:Y:S01]  /*1cdc0*/  ISETP.GT.AND P6, PT, R0.reuse, 0x41, P1 ;  /* 0x000000410000780c */ /* 0x040fe20000fc4270 */
[----:B------:R-:W-:Y:S02]  /*1cdd0*/  FMUL R55, R55, R2 ;  /* 0x0000000237377220 */ /* 0x000fe40000400000 */
[----:B------:R-:W-:Y:S01]  /*1cde0*/  @P4 STG.E desc[UR44][R4.64+0xe0], R11 ;  /* 0x0000e00b04004986 */ /* 0x000fe2000c10192c */
[----:B------:R-:W-:-:S03]  /*1cdf0*/  ISETP.GT.AND P4, PT, R0, 0x40, P1 ;  /* 0x000000400000780c */ /* 0x000fc60000f84270 */
[----:B------:R-:W-:Y:S01]  /*1ce00*/  @P2 STG.E desc[UR44][R4.64+0xe4], R53 ;  /* 0x0000e43504002986 */ /* 0x000fe2000c10192c */
[----:B0-----:R-:W-:Y:S01]  /*1ce10*/  @P5 IMAD.MOV.U32 R6, RZ, RZ, R8 ;  /* 0x000000ffff065224 */ /* 0x001fe200078e0008 */
[----:B------:R-:W-:Y:S02]  /*1ce20*/  @P5 MOV R7, R9 ;  /* 0x0000000900075202 */ /* 0x000fe40000000f00 */
[----:B------:R-:W-:-:S03]  /*1ce30*/  ISETP.GT.AND P2, PT, R0, 0x40, P0 ;  /* 0x000000400000780c */ /* 0x000fc60000744270 */
[----:B------:R0:W-:Y:S01]  /*1ce40*/  @P5 STG.E desc[UR44][R6.64+0xe0], R13 ;  /* 0x0000e00d06005986 */ /* 0x0001e2000c10192c */
[-C--:B------:R-:W-:Y:S01]  /*1ce50*/  FMUL R57, R57, R2.reuse ;  /* 0x0000000239397220 */ /* 0x080fe20000400000 */
[----:B------:R-:W-:Y:S01]  /*1ce60*/  FMUL R3, R56, R2 ;  /* 0x0000000238037220 */ /* 0x000fe20000400000 */
[----:B0-----:R-:W-:Y:S01]  /*1ce70*/  @P3 IMAD.MOV.U32 R6, RZ, RZ, R8 ;  /* 0x000000ffff063224 */ /* 0x001fe200078e0008 */
[----:B------:R-:W-:-:S05]  /*1ce80*/  @P3 MOV R7, R9 ;  /* 0x0000000900073202 */ /* 0x000fca0000000f00 */
[----:B------:R0:W-:Y:S01]  /*1ce90*/  @P3 STG.E desc[UR44][R6.64+0xe4], R55 ;  /* 0x0000e43706003986 */ /* 0x0001e2000c10192c */
[----:B------:R-:W-:Y:S01]  /*1cea0*/  ISETP.GT.AND P3, PT, R0, 0x41, P0 ;  /* 0x000000410000780c */ /* 0x000fe20000764270 */
[----:B------:R-:W-:Y:S02]  /*1ceb0*/  FMUL R11, R58, R2 ;  /* 0x000000023a0b7220 */ /* 0x000fe40000400000 */
        /* <DEDUP_REMOVED lines=16> */
[----:B------:R-:W-:-:S03]  /*1cfc0*/  FMUL R63, R63, R2 ;  /* 0x000000023f3f7220 */ /* 0x000fc60000400000 */
[----:B------:R-:W-:Y:S01]  /*1cfd0*/  @P4 STG.E desc[UR44][R4.64+0x124], R61 ;  /* 0x0001243d04004986 */ /* 0x000fe2000c10192c */
[----:B------:R-:W-:-:S03]  /*1cfe0*/  ISETP.GT.AND P4, PT, R0, 0x51, P1 ;  /* 0x000000510000780c */ /* 0x000fc60000f84270 */
[----:B------:R-:W-:Y:S01]  /*1cff0*/  @P5 STG.E desc[UR44][R4.64+0x120], R13 ;  /* 0x0001200d04005986 */ /* 0x000fe2000c10192c */
[----:B0-----:R-:W-:Y:S01]  /*1d000*/  @P6 IMAD.MOV.U32 R6, RZ, RZ, R8 ;  /* 0x000000ffff066224 */ /* 0x001fe200078e0008 */
[----:B------:R-:W-:Y:S02]  /*1d010*/  @P6 MOV R7, R9 ;  /* 0x0000000900076202 */ /* 0x000fe40000000f00 */
[----:B------:R-:W-:-:S03]  /*1d020*/  ISETP.GT.AND P5, PT, R0, 0x50, P0 ;  /* 0x000000500000780c */ /* 0x000fc600007a4270 */
[----:B------:R0:W-:Y:S01]  /*1d030*/  @P6 STG.E desc[UR44][R6.64+0x120], R3 ;  /* 0x0001200306006986 */ /* 0x0001e2000c10192c */
[----:B------:R-:W-:Y:S01]  /*1d040*/  ISETP.GT.AND P3, PT, R0, 0x50, P1 ;  /* 0x000000500000780c */ /* 0x000fe20000f64270 */
[----:B------:R-:W-:Y:S01]  /*1d050*/  FMUL R65, R65, R2 ;  /* 0x0000000241417220 */ /* 0x000fe20000400000 */
[----:B0-----:R-:W-:Y:S01]  /*1d060*/  @P2 IMAD.MOV.U32 R6, RZ, RZ, R8 ;  /* 0x000000ffff062224 */ /* 0x001fe200078e0008 */
[----:B------:R-:W-:-:S05]  /*1d070*/  @P2 MOV R7, R9 ;  /* 0x0000000900072202 */ /* 0x000fca0000000f00 */
[----:B------:R0:W-:Y:S01]  /*1d080*/  @P2 STG.E desc[UR44][R6.64+0x124], R63 ;  /* 0x0001243f06002986 */ /* 0x0001e2000c10192c */
[----:B------:R-:W-:Y:S01]  /*1d090*/  ISETP.GT.AND P2, PT, R0, 0x51, P0 ;  /* 0x000000510000780c */ /* 0x000fe20000744270 */
[-C--:B------:R-:W-:Y:S02]  /*1d0a0*/  FMUL R11, R64, R2.reuse ;  /* 0x00000002400b7220 */ /* 0x080fe40000400000 */
[----:B------:R-:W-:Y:S01]  /*1d0b0*/  @P4 STG.E desc[UR44][R4.64+0x144], R65 ;  /* 0x0001444104004986 */ /* 0x000fe2000c10192c */
[----:B------:R-:W-:Y:S01]  /*1d0c0*/  ISETP.GT.AND P4, PT, R0, 0x58, P0 ;  /* 0x000000580000780c */ /* 0x000fe20000784270 */
[-C--:B------:R-:W-:Y:S01]  /*1d0d0*/  FMUL R13, R66, R2.reuse ;  /* 0x00000002420d7220 */ /* 0x080fe20000400000 */
[C---:B------:R-:W-:Y:S01]  /*1d0e0*/  ISETP.GT.AND P6, PT, R0.reuse, 0x59, P1 ;  /* 0x000000590000780c */ /* 0x040fe20000fc4270 */
[----:B------:R1:W-:Y:S01]  /*1d0f0*/  @P3 STG.E desc[UR44][R4.64+0x140], R11 ;  /* 0x0001400b04003986 */ /* 0x0003e2000c10192c */
[----:B------:R-:W-:Y:S01]  /*1d100*/  ISETP.GT.AND P3, PT, R0, 0x58, P1 ;  /* 0x000000580000780c */ /* 0x000fe20000f64270 */
[----:B0-----:R-:W-:Y:S01]  /*1d110*/  @P5 IMAD.MOV.U32 R6, RZ, RZ, R8 ;  /* 0x000000ffff065224 */ /* 0x001fe200078e0008 */
[----:B------:R-:W-:Y:S01]  /*1d120*/  @P5 MOV R7, R9 ;  /* 0x0000000900075202 */ /* 0x000fe20000000f00 */
[----:B------:R-:W-:-:S04]  /*1d130*/  FMUL R67, R67, R2 ;  /* 0x0000000243437220 */ /* 0x000fc80000400000 */
[----:B------:R0:W-:Y:S01]  /*1d140*/  @P5 STG.E desc[UR44][R6.64+0x140], R13 ;  /* 0x0001400d06005986 */ /* 0x0001e2000c10192c */
[-C--:B------:R-:W-:Y:S01]  /*1d150*/  FMUL R3, R68, R2.reuse ;  /* 0x0000000244037220 */ /* 0x080fe20000400000 */
[-C--:B------:R-:W-:Y:S01]  /*1d160*/  FMUL R69, R69, R2.reuse ;  /* 0x0000000245457220 */ /* 0x080fe20000400000 */
[----:B-1----:R-:W-:Y:S01]  /*1d170*/  FMUL R11, R70, R2 ;  /* 0x00000002460b7220 */ /* 0x002fe20000400000 */
[----:B0-----:R-:W-:Y:S01]  /*1d180*/  @P2 IMAD.MOV.U32 R6, RZ, RZ, R8 ;  /* 0x000000ffff062224 */ /* 0x001fe200078e0008 */
[----:B------:R-:W-:-:S05]  /*1d190*/  @P2 MOV R7, R9 ;  /* 0x0000000900072202 */ /* 0x000fca0000000f00 */
[----:B------:R0:W-:Y:S01]  /*1d1a0*/  @P2 STG.E desc[UR44][R6.64+0x144], R67 ;  /* 0x0001444306002986 */ /* 0x0001e2000c10192c */
[----:B------:R-:W-:-:S03]  /*1d1b0*/  ISETP.GT.AND P2, PT, R0, 0x59, P0 ;  /* 0x000000590000780c */ /* 0x000fc60000744270 */
[----:B------:R-:W-:Y:S04]  /*1d1c0*/  @P3 STG.E desc[UR44][R4.64+0x160], R3 ;  /* 0x0001600304003986 */ /* 0x000fe8000c10192c */
[----:B------:R-:W-:Y:S01]  /*1d1d0*/  @P6 STG.E desc[UR44][R4.64+0x164], R69 ;  /* 0x0001644504006986 */ /* 0x000fe2000c10192c */
[----:B0-----:R-:W-:Y:S01]  /*1d1e0*/  @P4 IMAD.MOV.U32 R6, RZ, RZ, R8 ;  /* 0x000000ffff064224 */ /* 0x001fe200078e0008 */
[----:B------:R-:W-:-:S05]  /*1d1f0*/  @P4 MOV R7, R9 ;  /* 0x0000000900074202 */ /* 0x000fca0000000f00 */
[----:B------:R0:W-:Y:S01]  /*1d200*/  @P4 STG.E desc[UR44][R6.64+0x160], R11 ;  /* 0x0001600b06004986 */ /* 0x0001e2000c10192c */
[C---:B------:R-:W-:Y:S02]  /*1d210*/  ISETP.GT.AND P4, PT, R0.reuse, 0x60, P0 ;  /* 0x000000600000780c */ /* 0x040fe40000784270 */
[C---:B------:R-:W-:Y:S02]  /*1d220*/  ISETP.GT.AND P5, PT, R0.reuse, 0x61, P1 ;  /* 0x000000610000780c */ /* 0x040fe40000fa4270 */
[C---:B------:R-:W-:Y:S01]  /*1d230*/  ISETP.GT.AND P3, PT, R0.reuse, 0x60, P1 ;  /* 0x000000600000780c */ /* 0x040fe20000f64270 */
[-C--:B------:R-:W-:Y:S01]  /*1d240*/  FMUL R71, R71, R2.reuse ;  /* 0x0000000247477220 */ /* 0x080fe20000400000 */
[----:B------:R-:W-:Y:S01]  /*1d250*/  ISETP.GT.AND P6, PT, R0, 0x61, P0 ;  /* 0x000000610000780c */ /* 0x000fe200007c4270 */
[-C--:B------:R-:W-:Y:S01]  /*1d260*/  FMUL R73, R73, R2.reuse ;  /* 0x0000000249497220 */ /* 0x080fe20000400000 */
[----:B0-----:R-:W-:Y:S01]  /*1d270*/  @P2 IMAD.MOV.U32 R6, RZ, RZ, R8 ;  /* 0x000000ffff062224 */ /* 0x001fe200078e0008 */
[----:B------:R-:W-:Y:S01]  /*1d280*/  @P2 MOV R7, R9 ;  /* 0x0000000900072202 */ /* 0x000fe20000000f00 */
[-C--:B------:R-:W-:Y:S01]  /*1d290*/  FMUL R13, R72, R2.reuse ;  /* 0x00000002480d7220 */ /* 0x080fe20000400000 */
[----:B------:R-:W-:-:S03]  /*1d2a0*/  FMUL R3, R74, R2 ;  /* 0x000000024a037220 */ /* 0x000fc60000400000 */
        /* <DEDUP_REMOVED lines=15> */
[-C--:B------:R-:W-:Y:S01]  /*1d3a0*/  FMUL R11, R76, R2.reuse ;  /* 0x000000024c0b7220 */ /* 0x080fe20000400000 */
[----:B------:R-:W-:Y:S01]  /*1d3b0*/  FMUL R13, R78, R2 ;  /* 0x000000024e0d7220 */ /* 0x000fe20000400000 */
        /* <DEDUP_REMOVED lines=16> */
[----:B------:R-:W-:Y:S01]  /*1d4c0*/  ISETP.GT.AND P6, PT, R0, 0x79, P1 ;  /* 0x000000790000780c */ /* 0x000fe20000fc4270 */
[----:B------:R-:W-:Y:S02]  /*1d4d0*/  FMUL R83, R83, R2 ;  /* 0x0000000253537220 */ /* 0x000fe40000400000 */
[----:B------:R-:W-:Y:S04]  /*1d4e0*/  @P4 STG.E desc[UR44][R4.64+0x1c0], R3 ;  /* 0x0001c00304004986 */ /* 0x000fe8000c10192c */
[----:B------:R-:W-:Y:S01]  /*1d4f0*/  @P2 STG.E desc[UR44][R4.64+0x1c4], R81 ;  /* 0x0001c45104002986 */ /* 0x000fe2000c10192c */
[----:B0-----:R-:W-:Y:S01]  /*1d500*/  @P5 IMAD.MOV.U32 R6, RZ, RZ, R8 ;  /* 0x000000ffff065224 */ /* 0x001fe200078e0008 */
[----:B------:R-:W-:-:S02]  /*1d510*/  @P5 MOV R7, R9 ;  /* 0x0000000900075202 */ /* 0x000fc40000000f00 */
        /* <DEDUP_REMOVED lines=30> */
[----:B0-----:R-:W-:Y:S01]  /*1d700*/  @P6 MOV R6, R8 ;  /* 0x0000000800066202 */ /* 0x001fe20000000f00 */
[----:B------:R-:W-:-:S05]  /*1d710*/  @P6 IMAD.MOV.U32 R7, RZ, RZ, R9 ;  /* 0x000000ffff076224 */ /* 0x000fca00078e0009 */
[----:B------:R0:W-:Y:S01]  /*1d720*/  @P6 STG.E desc[UR44][R6.64+0x200], R3 ;  /* 0x0002000306006986 */ /* 0x0001e2000c10192c */
[C---:B------:R-:W-:Y:S02]  /*1d730*/  ISETP.GT.AND P3, PT, R0.reuse, 0x88, P1 ;  /* 0x000000880000780c */ /* 0x040fe40000f64270 */
[----:B------:R-:W-:Y:S02]  /*1d740*/  ISETP.GT.AND P4, PT, R0, 0x89, P1 ;  /* 0x000000890000780c */ /* 0x000fe40000f84270 */
[----:B0-----:R-:W-:Y:S02]  /*1d750*/  @P2 MOV R6, R8 ;  /* 0x0000000800062202 */ /* 0x001fe40000000f00 */
        /* <DEDUP_REMOVED lines=8> */
[----:B0-----:R-:W-:Y:S01]  /*1d7e0*/  @P5 IMAD.MOV.U32 R6, RZ, RZ, R8 ;  /* 0x000000ffff065224 */ /* 0x001fe200078e0008 */
[----:B------:R-:W-:Y:S02]  /*1d7f0*/  @P5 MOV R7, R9 ;  /* 0x0000000900075202 */ /* 0x000fe40000000f00 */
[----:B------:R-:W-:Y:S01]  /*1d800*/  @P4 STG.E desc[UR44][R4.64+0x224], R93 ;  /* 0x0002245d04004986 */ /* 0x000fe2000c10192c */
[C---:B------:R-:W-:Y:S01]  /*1d810*/  ISETP.GT.AND P3, PT, R0.reuse, 0x90, P1 ;  /* 0x000000900000780c */ /* 0x040fe20000f64270 */
[-C--:B------:R-:W-:Y:S01]  /*1d820*/  FMUL R95, R95, R2.reuse ;  /* 0x000000025f5f7220 */ /* 0x080fe20000400000 */
[----:B------:R-:W-:Y:S01]  /*1d830*/  ISETP.GT.AND P4, PT, R0, 0x90, P0 ;  /* 0x000000900000780c */ /* 0x000fe20000784270 */
[----:B------:R0:W-:Y:S01]  /*1d840*/  @P5 STG.E desc[UR44][R6.64+0x220], R11 ;  /* 0x0002200b06005986 */ /* 0x0001e2000c10192c */
[-C--:B------:R-:W-:Y:S01]  /*1d850*/  FMUL R3, R96, R2.reuse ;  /* 0x0000000260037220 */ /* 0x080fe20000400000 */
[----:B------:R-:W-:Y:S01]  /*1d860*/  FMUL R97, R97, R2 ;  /* 0x0000000261617220 */ /* 0x000fe20000400000 */
[----:B0-----:R-:W-:Y:S01]  /*1d870*/  @P2 MOV R6, R8 ;  /* 0x0000000800062202 */ /* 0x001fe20000000f00 */
[----:B------:R-:W-:-:S05]  /*1d880*/  @P2 IMAD.MOV.U32 R7, RZ, RZ, R9 ;  /* 0x000000ffff072224 */ /* 0x000fca00078e0009 */
[----:B------:R0:W-:Y:S01]  /*1d890*/  @P2 STG.E desc[UR44][R6.64+0x224], R95 ;  /* 0x0002245f06002986 */ /* 0x0001e2000c10192c */
[----:B------:R-:W-:Y:S01]  /*1d8a0*/  ISETP.GT.AND P2, PT, R0, 0x91, P0 ;  /* 0x000000910000780c */ /* 0x000fe20000744270 */
[----:B------:R-:W-:Y:S01]  /*1d8b0*/  FMUL R13, R98, R2 ;  /* 0x00000002620d7220 */ /* 0x000fe20000400000 */
[C---:B------:R-:W-:Y:S01]  /*1d8c0*/  ISETP.GT.AND P5, PT, R0.reuse, 0x99, P1 ;  /* 0x000000990000780c */ /* 0x040fe20000fa4270 */
[----:B------:R1:W-:Y:S01]  /*1d8d0*/  @P3 STG.E desc[UR44][R4.64+0x240], R3 ;  /* 0x0002400304003986 */ /* 0x0003e2000c10192c */
[----:B------:R-:W-:-:S03]  /*1d8e0*/  ISETP.GT.AND P3, PT, R0, 0x98, P1 ;  /* 0x000000980000780c */ /* 0x000fc60000f64270 */
[----:B------:R-:W-:Y:S01]  /*1d8f0*/  @P6 STG.E desc[UR44][R4.64+0x244], R97 ;  /* 0x0002446104006986 */ /* 0x000fe2000c10192c */
[----:B------:R-:W-:Y:S02]  /*1d900*/  ISETP.GT.AND P6, PT, R0, 0x98, P0 ;  /* 0x000000980000780c */ /* 0x000fe400007c4270 */
[----:B0-----:R-:W-:Y:S02]  /*1d910*/  @P4 MOV R6, R8 ;  /* 0x0000000800064202 */ /* 0x001fe40000000f00 */
        /* <DEDUP_REMOVED lines=13> */
[C---:B------:R-:W-:Y:S02]  /*1d9f0*/  ISETP.GT.AND P3, PT, R0.reuse, 0xa0, P0 ;  /* 0x000000a00000780c */ /* 0x040fe40000764270 */
[----:B0-----:R-:W-:Y:S01]  /*1da00*/  @P6 MOV R6, R8 ;  /* 0x0000000800066202 */ /* 0x001fe20000000f00 */
[----:B------:R-:W-:Y:S01]  /*1da10*/  @P6 IMAD.MOV.U32 R7, RZ, RZ, R9 ;  /* 0x000000ffff076224 */ /* 0x000fe200078e0009 */
[C---:B------:R-:W-:Y:S01]  /*1da20*/  ISETP.GT.AND P2, PT, R0.reuse, 0xa0, P1 ;  /* 0x000000a00000780c */ /* 0x040fe20000f44270 */
[-C--:B------:R-:W-:Y:S01]  /*1da30*/  FMUL R103, R103, R2.reuse ;  /* 0x0000000267677220 */ /* 0x080fe20000400000 */
[-C--:B------:R-:W-:Y:S02]  /*1da40*/  FMUL R105, R105, R2.reuse ;  /* 0x0000000269697220 */ /* 0x080fe40000400000 */
[----:B------:R0:W-:Y:S01]  /*1da50*/  @P6 STG.E desc[UR44][R6.64+0x260], R3 ;  /* 0x0002600306006986 */ /* 0x0001e2000c10192c */
[----:B------:R-:W-:Y:S01]  /*1da60*/  ISETP.GT.AND P6, PT, R0, 0xa1, P0 ;  /* 0x000000a10000780c */ /* 0x000fe200007c4270 */
[-C--:B------:R-:W-:Y:S01]  /*1da70*/  FMUL R13, R104, R2.reuse ;  /* 0x00000002680d7220 */ /* 0x080fe20000400000 */
[----:B-1----:R-:W-:Y:S01]  /*1da80*/  FMUL R11, R106, R2 ;  /* 0x000000026a0b7220 */ /* 0x002fe20000400000 */
[----:B0-----:R-:W-:-:S02]  /*1da90*/  @P4 MOV R6, R8 ;  /* 0x0000000800064202 */ /* 0x001fc40000000f00 */
        /* <DEDUP_REMOVED lines=15> */
[----:B0-----:R-:W-:Y:S01]  /*1db90*/  @P6 MOV R6, R8 ;  /* 0x0000000800066202 */ /* 0x001fe20000000f00 */
[----:B------:R-:W-:-:S05]  /*1dba0*/  @P6 IMAD.MOV.U32 R7, RZ, RZ, R9 ;  /* 0x000000ffff076224 */ /* 0x000fca00078e0009 */
[----:B------:R0:W-:Y:S01]  /*1dbb0*/  @P6 STG.E desc[UR44][R6.64+0x284], R107 ;  /* 0x0002846b06006986 */ /* 0x0001e2000c10192c */
[C---:B------:R-:W-:Y:S01]  /*1dbc0*/  ISETP.GT.AND P6, PT, R0.reuse, 0xb1, P1 ;  /* 0x000000b10000780c */ /* 0x040fe20000fc4270 */
[----:B------:R-:W-:Y:S02]  /*1dbd0*/  FMUL R111, R111, R2 ;  /* 0x000000026f6f7220 */ /* 0x000fe40000400000 */
[----:B------:R1:W-:Y:S01]  /*1dbe0*/  @P4 STG.E desc[UR44][R4.64+0x2a0], R3 ;  /* 0x0002a00304004986 */ /* 0x0003e2000c10192c */
[----:B------:R-:W-:-:S03]  /*1dbf0*/  ISETP.GT.AND P4, PT, R0, 0xb0, P1 ;  /* 0x000000b00000780c */ /* 0x000fc60000f84270 */
[----:B------:R-:W-:Y:S01]  /*1dc00*/  @P2 STG.E desc[UR44][R4.64+0x2a4], R109 ;  /* 0x0002a46d04002986 */ /* 0x000fe2000c10192c */
[----:B0-----:R-:W-:Y:S02]  /*1dc10*/  @P5 MOV R6, R8 ;  /* 0x0000000800065202 */ /* 0x001fe40000000f00 */
[----:B------:R-:W-:Y:S02]  /*1dc20*/  @P5 MOV R7, R9 ;  /* 0x0000000900075202 */ /* 0x000fe40000000f00 */
[----:B------:R-:W-:-:S03]  /*1dc30*/  ISETP.GT.AND P2, PT, R0, 0xb0, P0 ;  /* 0x000000b00000780c */ /* 0x000fc60000744270 */
[----:B------:R0:W-:Y:S01]  /*1dc40*/  @P5 STG.E desc[UR44][R6.64+0x2a0], R13 ;  /* 0x0002a00d06005986 */ /* 0x0001e2000c10192c */
[-C--:B------:R-:W-:Y:S01]  /*1dc50*/  FMUL R113, R113, R2.reuse ;  /* 0x0000000271717220 */ /* 0x080fe20000400000 */
[----:B-1----:R-:W-:Y:S01]  /*1dc60*/  FMUL R3, R112, R2 ;  /* 0x0000000270037220 */ /* 0x002fe20000400000 */
        /* <DEDUP_REMOVED lines=8> */
[C---:B------:R-:W-:Y:S02]  /*1dcf0*/  ISETP.GT.AND P4, PT, R0.reuse, 0xb9, P1 ;  /* 0x000000b90000780c */ /* 0x040fe40000f84270 */
[----:B0-----:R-:W-:Y:S01]  /*1dd00*/  @P2 MOV R6, R8 ;  /* 0x0000000800062202 */ /* 0x001fe20000000f00 */
[----:B------:R-:W-:Y:S01]  /*1dd10*/  @P2 IMAD.MOV.U32 R7, RZ, RZ, R9 ;  /* 0x000000ffff072224 */ /* 0x000fe200078e0009 */
[----:B------:R-:W-:Y:S01]  /*1dd20*/  ISETP.GT.AND P5, PT, R0, 0xb8, P1 ;  /* 0x000000b80000780c */ /* 0x000fe20000fa4270 */
[----:B------:R-:W-:-:S03]  /*1dd30*/  FMUL R115, R115, R2 ;  /* 0x0000000273737220 */ /* 0x000fc60000400000 */
[----:B------:R0:W-:Y:S01]  /*1dd40*/  @P2 STG.E desc[UR44][R6.64+0x2c0], R11 ;  /* 0x0002c00b06002986 */ /* 0x0001e2000c10192c */
[----:B------:R-:W-:Y:S01]  /*1dd50*/  ISETP.GT.AND P2, PT, R0, 0xb9, P0 ;  /* 0x000000b90000780c */ /* 0x000fe20000744270 */
[-C--:B------:R-:W-:Y:S01]  /*1dd60*/  FMUL R117, R117, R2.reuse ;  /* 0x0000000275757220 */ /* 0x080fe20000400000 */
[-C--:B------:R-:W-:Y:S01]  /*1dd70*/  FMUL R13, R116, R2.reuse ;  /* 0x00000002740d7220 */ /* 0x080fe20000400000 */
[----:B-1----:R-:W-:Y:S01]  /*1dd80*/  FMUL R3, R118, R2 ;  /* 0x0000000276037220 */ /* 0x002fe20000400000 */
[----:B0-----:R-:W-:Y:S02]  /*1dd90*/  @P3 MOV R6, R8 ;  /* 0x0000000800063202 */ /* 0x001fe40000000f00 */
        /* <DEDUP_REMOVED lines=12> */
[----:B0-----:R-:W-:Y:S01]  /*1de60*/  @P2 MOV R6, R8 ;  /* 0x0000000800062202 */ /* 0x001fe20000000f00 */
[----:B------:R-:W-:-:S05]  /*1de70*/  @P2 IMAD.MOV.U32 R7, RZ, RZ, R9 ;  /* 0x000000ffff072224 */ /* 0x000fca00078e0009 */
[----:B------:R0:W-:Y:S01]  /*1de80*/  @P2 STG.E desc[UR44][R6.64+0x2e4], R119 ;  /* 0x0002e47706002986 */ /* 0x0001e2000c10192c */
[----:B------:R-:W-:Y:S01]  /*1de90*/  ISETP.GT.AND P2, PT, R0, 0xc1, P0 ;  /* 0x000000c10000780c */ /* 0x000fe20000744270 */
[-C--:B------:R-:W-:Y:S02]  /*1dea0*/  FMUL R11, R120, R2.reuse ;  /* 0x00000002780b7220 */ /* 0x080fe40000400000 */
[----:B------:R-:W-:Y:S01]  /*1deb0*/  @P4 STG.E desc[UR44][R4.64+0x304], R121 ;  /* 0x0003047904004986 */ /* 0x000fe2000c10192c */
[----:B------:R-:W-:Y:S01]  /*1dec0*/  ISETP.GT.AND P4, PT, R0, 0xc8, P0 ;  /* 0x000000c80000780c */ /* 0x000fe20000784270 */
[----:B------:R-:W-:Y:S01]  /*1ded0*/  FMUL R13, R122, R2 ;  /* 0x000000027a0d7220 */ /* 0x000fe20000400000 */
[C---:B------:R-:W-:Y:S01]  /*1dee0*/  ISETP.GT.AND P6, PT, R0.reuse, 0xc9, P1 ;  /* 0x000000c90000780c */ /* 0x040fe20000fc4270 */
[----:B------:R1:W-:Y:S01]  /*1def0*/  @P3 STG.E desc[UR44][R4.64+0x300], R11 ;  /* 0x0003000b04003986 */ /* 0x0003e2000c10192c */
[----:B------:R-:W-:Y:S02]  /*1df00*/  ISETP.GT.AND P3, PT, R0, 0xc8, P1 ;  /* 0x000000c80000780c */ /* 0x000fe40000f64270 */
[----:B0-----:R-:W-:-:S02]  /*1df10*/  @P5 MOV R6, R8 ;  /* 0x0000000800065202 */ /* 0x001fc40000000f00 */
        /* <DEDUP_REMOVED lines=12> */
[----:B0-----:R-:W-:Y:S01]  /*1dfe0*/  @P4 MOV R6, R8 ;  /* 0x0000000800064202 */ /* 0x001fe20000000f00 */
[----:B------:R-:W-:-:S05]  /*1dff0*/  @P4 IMAD.MOV.U32 R7, RZ, RZ, R9 ;  /* 0x000000ffff074224 */ /* 0x000fca00078e0009 */
[----:B------:R0:W-:Y:S01]  /*1e000*/  @P4 STG.E desc[UR44][R6.64+0x320], R11 ;  /* 0x0003200b06004986 */ /* 0x0001e2000c10192c */
[C---:B------:R-:W-:Y:S02]  /*1e010*/  ISETP.GT.AND P4, PT, R0.reuse, 0xd0, P0 ;  /* 0x000000d00000780c */ /* 0x040fe40000784270 */
[C---:B------:R-:W-:Y:S02]  /*1e020*/  ISETP.GT.AND P3, PT, R0.reuse, 0xd0, P1 ;  /* 0x000000d00000780c */ /* 0x040fe40000f64270 */
[C---:B------:R-:W-:Y:S01]  /*1e030*/  ISETP.GT.AND P5, PT, R0.reuse, 0xd1, P1 ;  /* 0x000000d10000780c */ /* 0x040fe20000fa4270 */
[----:B------:R-:W-:Y:S01]  /*1e040*/  FMUL R127, R127, R2 ;  /* 0x000000027f7f7220 */ /* 0x000fe20000400000 */
[----:B------:R-:W-:Y:S02]  /*1e050*/  ISETP.GT.AND P6, PT, R0, 0xd1, P0 ;  /* 0x000000d10000780c */ /* 0x000fe400007c4270 */
[----:B0-----:R-:W-:Y:S02]  /*1e060*/  @P2 MOV R6, R8 ;  /* 0x0000000800062202 */ /* 0x001fe40000000f00 */
[----:B------:R-:W-:Y:S01]  /*1e070*/  @P2 MOV R7, R9 ;  /* 0x0000000900072202 */ /* 0x000fe20000000f00 */
[-C--:B------:R-:W-:Y:S01]  /*1e080*/  FMUL R13, R128, R2.reuse ;  /* 0x00000002800d7220 */ /* 0x080fe20000400000 */
[-C--:B------:R-:W-:Y:S01]  /*1e090*/  FMUL R129, R129, R2.reuse ;  /* 0x0000000281817220 */ /* 0x080fe20000400000 */
[----:B------:R-:W-:-:S02]  /*1e0a0*/  FMUL R3, R130, R2 ;  /* 0x0000000282037220 */ /* 0x000fc40000400000 */
        /* <DEDUP_REMOVED lines=15> */
[-C--:B------:R-:W-:Y:S01]  /*1e1a0*/  FMUL R11, R132, R2.reuse ;  /* 0x00000002840b7220 */ /* 0x080fe20000400000 */
[----:B------:R-:W-:Y:S01]  /*1e1b0*/  ISETP.GT.AND P4, PT, R0, 0xe0, P1 ;  /* 0x000000e00000780c */ /* 0x000fe20000f84270 */
[----:B------:R-:W-:Y:S01]  /*1e1c0*/  FMUL R13, R134, R2 ;  /* 0x00000002860d7220 */ /* 0x000fe20000400000 */
[----:B------:R-:W-:Y:S01]  /*1e1d0*/  @P5 STG.E desc[UR44][R4.64+0x364], R133 ;  /* 0x0003648504005986 */ /* 0x000fe2000c10192c */
[----:B------:R-:W-:-:S03]  /*1e1e0*/  ISETP.GT.AND P5, PT, R0, 0xe0, P0 ;  /* 0x000000e00000780c */ /* 0x000fc600007a4270 */
[----:B------:R1:W-:Y:S01]  /*1e1f0*/  @P2 STG.E desc[UR44][R4.64+0x360], R11 ;  /* 0x0003600b04002986 */ /* 0x0003e2000c10192c */
[----:B0-----:R-:W-:Y:S02]  /*1e200*/  @P3 MOV R6, R8 ;  /* 0x0000000800063202 */ /* 0x001fe40000000f00 */
[-C--:B------:R-:W-:Y:S02]  /*1e210*/  @P3 MOV R7, R9.reuse ;  /* 0x0000000900073202 */ /* 0x080fe40000000f00 */
[----:B------:R-:W-:Y:S01]  /*1e220*/  ISETP.GT.AND P2, PT, R0, 0xe1, P1 ;  /* 0x000000e10000780c */ /* 0x000fe20000f44270 */
        /* <DEDUP_REMOVED lines=9> */
[----:B------:R1:W-:Y:S01]  /*1e2c0*/  @P4 STG.E desc[UR44][R4.64+0x380], R3 ;  /* 0x0003800304004986 */ /* 0x0003e2000c10192c */
[C---:B------:R-:W-:Y:S02]  /*1e2d0*/  ISETP.GT.AND P4, PT, R0.reuse, 0xe8, P0 ;  /* 0x000000e80000780c */ /* 0x040fe40000784270 */
[C---:B------:R-:W-:Y:S01]  /*1e2e0*/  ISETP.GT.AND P6, PT, R0.reuse, 0xe9, P1 ;  /* 0x000000e90000780c */ /* 0x040fe20000fc4270 */
[----:B------:R-:W-:Y:S01]  /*1e2f0*/  @P2 STG.E desc[UR44][R4.64+0x384], R137 ;  /* 0x0003848904002986 */ /* 0x000fe2000c10192c */
[----:B------:R-:W-:Y:S02]  /*1e300*/  ISETP.GT.AND P2, PT, R0, 0xe8, P1 ;  /* 0x000000e80000780c */ /* 0x000fe40000f44270 */
[----:B0-----:R-:W-:Y:S01]  /*1e310*/  @P5 MOV R6, R8 ;  /* 0x0000000800065202 */ /* 0x001fe20000000f00 */
[----:B------:R-:W-:-:S02]  /*1e320*/  @P5 IMAD.MOV.U32 R7, RZ, RZ, R9 ;  /* 0x000000ffff075224 */ /* 0x000fc400078e0009 */
[----:B------:R-:W-:-:S03]  /*1e330*/  FMUL R139, R139, R2 ;  /* 0x000000028b8b7220 */ /* 0x000fc60000400000 */
[----:B------:R0:W-:Y:S01]  /*1e340*/  @P5 STG.E desc[UR44][R6.64+0x380], R11 ;  /* 0x0003800b06005986 */ /* 0x0001e2000c10192c */
[----:B------:R-:W-:Y:S01]  /*1e350*/  ISETP.GT.AND P5, PT, R0, 0xe9, P0 ;  /* 0x000000e90000780c */ /* 0x000fe200007a4270 */
[-C--:B-1----:R-:W-:Y:S01]  /*1e360*/  FMUL R3, R140, R2.reuse ;  /* 0x000000028c037220 */ /* 0x082fe20000400000 */
[-C--:B------:R-:W-:Y:S01]  /*1e370*/  FMUL R141, R141, R2.reuse ;  /* 0x000000028d8d7220 */ /* 0x080fe20000400000 */
[----:B------:R-:W-:Y:S01]  /*1e380*/  FMUL R13, R142, R2 ;  /* 0x000000028e0d7220 */ /* 0x000fe20000400000 */
[----:B0-----:R-:W-:Y:S02]  /*1e390*/  @P3 MOV R6, R8 ;  /* 0x0000000800063202 */ /* 0x001fe40000000f00 */
        /* <DEDUP_REMOVED lines=8> */
[C---:B------:R-:W-:Y:S01]  /*1e420*/  ISETP.GT.AND P4, PT, R0.reuse, 0xf0, P0 ;  /* 0x000000f00000780c */ /* 0x040fe20000784270 */
[-C--:B------:R-:W-:Y:S01]  /*1e430*/  FMUL R143, R143, R2.reuse ;  /* 0x000000028f8f7220 */ /* 0x080fe20000400000 */
[----:B------:R-:W-:Y:S01]  /*1e440*/  ISETP.GT.AND P2, PT, R0, 0xf1, P1 ;  /* 0x000000f10000780c */ /* 0x000fe20000f44270 */
[----:B------:R-:W-:Y:S01]  /*1e450*/  FMUL R11, R144, R2 ;  /* 0x00000002900b7220 */ /* 0x000fe20000400000 */
[----:B------:R-:W-:Y:S02]  /*1e460*/  ISETP.GT.AND P6, PT, R0, 0xf1, P0 ;  /* 0x000000f10000780c */ /* 0x000fe400007c4270 */
[----:B0-----:R-:W-:Y:S01]  /*1e470*/  @P5 MOV R6, R8 ;  /* 0x0000000800065202 */ /* 0x001fe20000000f00 */
[----:B------:R-:W-:Y:S02]  /*1e480*/  @P5 IMAD.MOV.U32 R7, RZ, RZ, R9 ;  /* 0x000000ffff075224 */ /* 0x000fe400078e0009 */
[----:B------:R-:W-:-:S03]  /*1e490*/  FMUL R145, R145, R2 ;  /* 0x0000000291917220 */ /* 0x000fc60000400000 */
[----:B------:R0:W-:Y:S01]  /*1e4a0*/  @P5 STG.E desc[UR44][R6.64+0x3a4], R143 ;  /* 0x0003a48f06005986 */ /* 0x0001e2000c10192c */
[----:B------:R-:W-:-:S03]  /*1e4b0*/  ISETP.GT.AND P5, PT, R0, 0xf8, P0 ;  /* 0x000000f80000780c */ /* 0x000fc600007a4270 */
[----:B------:R1:W-:Y:S01]  /*1e4c0*/  @P3 STG.E desc[UR44][R4.64+0x3c0], R11 ;  /* 0x0003c00b04003986 */ /* 0x0003e2000c10192c */
[----:B------:R-:W-:Y:S01]  /*1e4d0*/  ISETP.GT.AND P3, PT, R0, 0xf8, P1 ;  /* 0x000000f80000780c */ /* 0x000fe20000f64270 */
[----:B------:R-:W-:Y:S01]  /*1e4e0*/  FMUL R3, R146, R2 ;  /* 0x0000000292037220 */ /* 0x000fe20000400000 */
[C---:B------:R-:W-:Y:S01]  /*1e4f0*/  ISETP.GT.AND P1, PT, R0.reuse, 0xf9, P1 ;  /* 0x000000f90000780c */ /* 0x040fe20000f24270 */
[----:B------:R-:W-:Y:S01]  /*1e500*/  @P2 STG.E desc[UR44][R4.64+0x3c4], R145 ;  /* 0x0003c49104002986 */ /* 0x000fe2000c10192c */
[----:B0-----:R-:W-:Y:S02]  /*1e510*/  @P4 MOV R6, R8 ;  /* 0x0000000800064202 */ /* 0x001fe40000000f00 */
[----:B------:R-:W-:Y:S01]  /*1e520*/  @P4 MOV R7, R9 ;  /* 0x0000000900074202 */ /* 0x000fe20000000f00 */
[-C--:B------:R-:W-:Y:S01]  /*1e530*/  FMUL R147, R147, R2.reuse ;  /* 0x0000000293937220 */ /* 0x080fe20000400000 */
[----:B------:R-:W-:Y:S01]  /*1e540*/  ISETP.GT.AND P0, PT, R0, 0xf9, P0 ;  /* 0x000000f90000780c */ /* 0x000fe20000704270 */
[----:B------:R-:W-:-:S02]  /*1e550*/  FMUL R13, R148, R2 ;  /* 0x00000002940d7220 */ /* 0x000fc40000400000 */
[----:B------:R0:W-:Y:S01]  /*1e560*/  @P4 STG.E desc[UR44][R6.64+0x3c0], R3 ;  /* 0x0003c00306004986 */ /* 0x0001e2000c10192c */
[-C--:B------:R-:W-:Y:S01]  /*1e570*/  FMUL R149, R149, R2.reuse ;  /* 0x0000000295957220 */ /* 0x080fe20000400000 */
[-C--:B-1----:R-:W-:Y:S01]  /*1e580*/  FMUL R11, R150, R2.reuse ;  /* 0x00000002960b7220 */ /* 0x082fe20000400000 */
[----:B------:R-:W-:Y:S01]  /*1e590*/  FMUL R151, R151, R2 ;  /* 0x0000000297977220 */ /* 0x000fe20000400000 */
[----:B0-----:R-:W-:Y:S01]  /*1e5a0*/  @P6 IMAD.MOV.U32 R6, RZ, RZ, R8 ;  /* 0x000000ffff066224 */ /* 0x001fe200078e0008 */
[----:B------:R-:W-:-:S05]  /*1e5b0*/  @P6 MOV R7, R9 ;  /* 0x0000000900076202 */ /* 0x000fca0000000f00 */
[----:B------:R-:W-:Y:S04]  /*1e5c0*/  @P6 STG.E desc[UR44][R6.64+0x3c4], R147 ;  /* 0x0003c49306006986 */ /* 0x000fe8000c10192c */
[----:B------:R-:W-:Y:S04]  /*1e5d0*/  @P3 STG.E desc[UR44][R4.64+0x3e0], R13 ;  /* 0x0003e00d04003986 */ /* 0x000fe8000c10192c */
[----:B------:R0:W-:Y:S02]  /*1e5e0*/  @P1 STG.E desc[UR44][R4.64+0x3e4], R149 ;  /* 0x0003e49504001986 */ /* 0x0001e4000c10192c */
[----:B0-----:R-:W-:Y:S01]  /*1e5f0*/  @P5 MOV R4, R8 ;  /* 0x0000000800045202 */ /* 0x001fe20000000f00 */
[----:B------:R-:W-:-:S05]  /*1e600*/  @P5 IMAD.MOV.U32 R5, RZ, RZ, R9 ;  /* 0x000000ffff055224 */ /* 0x000fca00078e0009 */
[----:B------:R0:W-:Y:S04]  /*1e610*/  @P5 STG.E desc[UR44][R4.64+0x3e0], R11 ;  /* 0x0003e00b04005986 */ /* 0x0001e8000c10192c */
[----:B------:R0:W-:Y:S02]  /*1e620*/  @P0 STG.E desc[UR44][R8.64+0x3e4], R151 ;  /* 0x0003e49708000986 */ /* 0x0001e4000c10192c */
.L_x_536:
[----:B------:R-:W-:Y:S05]  /*1e630*/  BSYNC B0 ;  /* 0x0000000000007941 */ /* 0x000fea0003800000 */
.L_x_28:
[----:B0-----:R-:W5:Y:S04]  /*1e640*/  LDL.LU R5, [R1+0x200] ;  /* 0x0002000001057983 */ /* 0x001f680000300800 */
[----:B------:R-:W5:Y:S01]  /*1e650*/  LDL.LU R4, [R1+0x204] ;  /* 0x0002040001047983 */ /* 0x000f620000300800 */
[----:B------:R-:W-:Y:S01]  /*1e660*/  ULDC UR4, c[0x0][0xc] ;  /* 0x0000030000047ab9 */ /* 0x000fe20000000800 */
[----:B------:R-:W-:Y:S01]  /*1e670*/  ULDC UR5, c[0x0][0x10] ;  /* 0x0000040000057ab9 */ /* 0x000fe20000000800 */
[----:B------:R-:W5:Y:S01]  /*1e680*/  LDC R3, c[0x0][0x14] ;  /* 0x00000500ff037b82 */ /* 0x000f620000000800 */
[----:B------:R-:W-:Y:S01]  /*1e690*/  UIMAD.WIDE.U32 UR4, UR4, UR5, URZ ;  /* 0x00000005040472a5 */ /* 0x000fe2000f8e003f */
[----:B------:R-:W-:Y:S01]  /*1e6a0*/  PRMT R0, RZ, 0x7610, R0 ;  /* 0x00007610ff007816 */ /* 0x000fe20000000000 */
[----:B------:R-:W-:Y:S01]  /*1e6b0*/  UMOV UR41, 0xffffffff ;  /* 0xffffffff00297882 */ /* 0x000fe20000000000 */
[----:B------:R-:W-:-:S03]  /*1e6c0*/  UMOV UR42, 0xffffffff ;  /* 0xffffffff002a7882 */ /* 0x000fc60000000000 */
[----:B-----5:R-:W-:-:S04]  /*1e6d0*/  IMAD.WIDE.U32 R4, R3, UR4, R4 ;  /* 0x0000000403047c25 */ /* 0x020fc8000f8e0004 */
[----:B------:R-:W-:Y:S01]  /*1e6e0*/  IMAD R3, R3, UR5, RZ ;  /* 0x0000000503037c24 */ /* 0x000fe2000f8e02ff */
[----:B------:R-:W-:Y:S01]  /*1e6f0*/  MOV R7, R4 ;  /* 0x0000000400077202 */ /* 0x000fe20000000f00 */
[----:B------:R-:W-:Y:S02]  /*1e700*/  ULDC.64 UR4, c[0x0][0x650] ;  /* 0x0001940000047ab9 */ /* 0x000fe40000000a00 */
[----:B------:R-:W-:Y:S02]  /*1e710*/  ISETP.GE.U32.AND P0, PT, R4, UR4, PT ;  /* 0x0000000404007c0c */ /* 0x000fe4000bf06070 */
[----:B------:R-:W-:-:S04]  /*1e720*/  IADD3 R6, R5, R3, RZ ;  /* 0x0000000305067210 */ /* 0x000fc80007ffe0ff */
[----:B------:R-:W-:Y:S01]  /*1e730*/  ISETP.GE.U32.AND.EX P0, PT, R6, UR5, PT, P0 ;  /* 0x0000000506007c0c */ /* 0x000fe2000bf06100 */
[----:B------:R0:W-:Y:S04]  /*1e740*/  STL [R1+0x200], R6 ;  /* 0x0002000601007387 */ /* 0x0001e80000100800 */
[----:B------:R0:W-:Y:S08]  /*1e750*/  STL [R1+0x204], R7 ;  /* 0x0002040701007387 */ /* 0x0001f00000100800 */
[----:B------:R-:W-:Y:S05]  /*1e760*/  @P0 BRA `(.L_x_537) ;  /* 0x0000000400880947 */ /* 0x000fea0003800000 */
[----:B------:R-:W5:Y:S01]  /*1e770*/  S2UR UR6, SR_CTAID.X ;  /* 0x00000000000679c3 */ /* 0x000f620000002500 */
[----:B------:R-:W-:Y:S01]  /*1e780*/  ULDC.64 UR12, c[0x0][0x628] ;  /* 0x00018a00000c7ab9 */ /* 0x000fe20000000a00 */
[----:B------:R-:W-:Y:S01]  /*1e790*/  ULDC UR4, c[0x0][0x150] ;  /* 0x0000540000047ab9 */ /* 0x000fe20000000800 */
[----:B------:R-:W-:Y:S01]  /*1e7a0*/  ISETP.NE.U32.AND P0, PT, RZ, UR12, PT ;  /* 0x0000000cff007c0c */ /* 0x000fe2000bf05070 */
[----:B------:R-:W-:Y:S01]  /*1e7b0*/  ULDC UR15, c[0x0][0x630] ;  /* 0x00018c00000f7ab9 */ /* 0x000fe20000000800 */
[C---:B------:R-:W-:Y:S01]  /*1e7c0*/  R2UR UR16, R7.reuse ;  /* 0x00000000071072ca */ /* 0x040fe200000e0000 */
[----:B------:R-:W-:Y:S01]  /*1e7d0*/  ULDC UR19, c[0x0][0x154] ;  /* 0x0000550000137ab9 */ /* 0x000fe20000000800 */
[----:B------:R-:W-:Y:S01]  /*1e7e0*/  ISETP.NE.AND.EX P0, PT, RZ, UR13, PT, P0 ;  /* 0x0000000dff007c0c */ /* 0x000fe2000bf05300 */
[----:B------:R-:W0:Y:S01]  /*1e7f0*/  S2UR UR18, SR_CTAID.Y ;  /* 0x00000000001279c3 */ /* 0x000e220000002600 */
[----:B------:R-:W-:Y:S02]  /*1e800*/  R2UR UR17, R6 ;  /* 0x00000000061172ca */ /* 0x000fe400000e0000 */
[----:B------:R-:W-:-:S02]  /*1e810*/  R2UR UR10, R7 ;  /* 0x00000000070a72ca */ /* 0x000fc400000e0000 */
[----:B------:R-:W-:Y:S02]  /*1e820*/  R2UR UR11, R6 ;  /* 0x00000000060b72ca */ /* 0x000fe400000e0000 */
[----:B-----5:R-:W-:-:S05]  /*1e830*/  I2FP.F32.U32 R0, UR6 ;  /* 0x0000000600007c45 */ /* 0x020fca0008201000 */
[----:B------:R-:W-:-:S04]  /*1e840*/  FMUL R0, R0, UR4 ;  /* 0x0000000400007c20 */ /* 0x000fc80008400000 */
[----:B------:R0:W0:Y:S01]  /*1e850*/  F2I.U32.TRUNC.NTZ R3, R0 ;  /* 0x0000000000037305 */ /* 0x000022000020f000 */
[----:B------:R-:W-:Y:S05]  /*1e860*/  @!P0 BRA `(.L_x_538) ;  /* 0x0000000000308947 */ /* 0x000fea0003800000 */
        /* <DEDUP_REMOVED lines=12> */
.L_x_538:
[----:B------:R-:W-:Y:S01]  /*1e930*/  USHF.R.U64 UR42, UR10, UR15, UR11 ;  /* 0x0000000f0a2a7299 */ /* 0x000fe2000800120b */
[----:B0-----:R-:W-:Y:S01]  /*1e940*/  I2FP.F32.U32 R0, UR18 ;  /* 0x0000001200007c45 */ /* 0x001fe20008201000 */
[----:B------:R-:W-:Y:S02]  /*1e950*/  USHF.R.U32.HI UR4, URZ, UR15, UR11 ;  /* 0x0000000f3f047299 */ /* 0x000fe4000801160b */
        /* <DEDUP_REMOVED lines=8> */
[----:B------:R-:W-:Y:S01]  /*1e9e0*/  UIMAD.WIDE.U32 UR8, UR10, UR12, UR8 ;  /* 0x0000000c0a0872a5 */ /* 0x000fe2000f8e0008 */
[----:B------:R-:W-:Y:S01]  /*1e9f0*/  R2UR UR12, R3 ;  /* 0x00000000030c72ca */ /* 0x000fe200000e0000 */
[----:B------:R-:W-:Y:S01]  /*1ea00*/  UIMAD UR10, UR10, UR13, UR4 ;  /* 0x0000000d0a0a72a4 */ /* 0x000fe2000f8e0204 */
[----:B------:R-:W-:Y:S01]  /*1ea10*/  ULDC UR11, c[0x0][0x618] ;  /* 0x00018600000b7ab9 */ /* 0x000fe20000000800 */
[----:B------:R-:W-:Y:S02]  /*1ea20*/  ULDC UR21, c[0x0][0x658] ;  /* 0x0001960000157ab9 */ /* 0x000fe40000000800 */
[----:B------:R-:W-:Y:S01]  /*1ea30*/  UIADD3 UR9, UR9, UR10, URZ ;  /* 0x0000000a09097290 */ /* 0x000fe2000fffe03f */
[----:B------:R-:W-:Y:S01]  /*1ea40*/  UMOV UR15, 0xffffffff ;  /* 0xffffffff000f7882 */ /* 0x000fe20000000000 */
[----:B------:R-:W-:Y:S01]  /*1ea50*/  ULDC.64 UR4, c[0x0][0x640] ;  /* 0x0001900000047ab9 */ /* 0x000fe20000000a00 */
[----:B------:R-:W-:Y:S01]  /*1ea60*/  USHF.L.U32 UR15, UR15, UR21, URZ ;  /* 0x000000150f0f7299 */ /* 0x000fe2000800063f */
[----:B------:R-:W-:Y:S01]  /*1ea70*/  ISETP.NE.U32.AND P0, PT, RZ, UR4, PT ;  /* 0x00000004ff007c0c */ /* 0x000fe2000bf05070 */
[----:B------:R-:W-:-:S02]  /*1ea80*/  USHF.R.U64 UR16, UR8, UR11, UR9 ;  /* 0x0000000b08107299 */ /* 0x000fc40008001209 */
[----:B------:R-:W-:Y:S01]  /*1ea90*/  USHF.R.U32.HI UR8, URZ, UR11, UR9 ;  /* 0x0000000b3f087299 */ /* 0x000fe20008011609 */
[----:B0-----:R-:W-:Y:S01]  /*1eaa0*/  R2UR UR14, R0 ;  /* 0x00000000000e72ca */ /* 0x001fe200000e0000 */
[----:B------:R-:W-:Y:S01]  /*1eab0*/  ULDC UR17, c[0x0][0x608] ;  /* 0x0001820000117ab9 */ /* 0x000fe20000000800 */
[----:B------:R-:W-:Y:S01]  /*1eac0*/  ULOP3.LUT UR40, URZ, UR15, URZ, 0x33, !UPT ;  /* 0x0000000f3f287292 */ /* 0x000fe2000f8e333f */
[----:B------:R-:W-:Y:S01]  /*1ead0*/  ISETP.NE.AND.EX P0, PT, RZ, UR5, PT, P0 ;  /* 0x00000005ff007c0c */ /* 0x000fe2000bf05300 */
[----:B------:R-:W-:Y:S02]  /*1eae0*/  USHF.R.U64 UR15, UR16, UR17, UR8 ;  /* 0x00000011100f7299 */ /* 0x000fe40008001208 */
[----:B------:R-:W-:Y:S02]  /*1eaf0*/  USHF.R.U32.HI UR8, URZ, UR17, UR8 ;  /* 0x000000113f087299 */ /* 0x000fe40008011608 */
[----:B------:R-:W-:Y:S02]  /*1eb00*/  UIADD3 UR12, -UR12, URZ, URZ ;  /* 0x0000003f0c0c7290 */ /* 0x000fe4000fffe13f */
[----:B------:R-:W-:Y:S01]  /*1eb10*/  USHF.R.U64 UR17, UR15, UR21, UR8 ;  /* 0x000000150f117299 */ /* 0x000fe20008001208 */
[----:B------:R-:W-:Y:S01]  /*1eb20*/  UMOV UR19, 0x1 ;  /* 0x0000000100137882 */ /* 0x000fe20000000000 */
[----:B------:R-:W-:Y:S01]  /*1eb30*/  ULDC UR13, c[0x0][0x144] ;  /* 0x00005100000d7ab9 */ /* 0x000fe20000000800 */
[----:B------:R-:W-:Y:S01]  /*1eb40*/  ULDC UR7, c[0x0][0x600] ;  /* 0x0001800000077ab9 */ /* 0x000fe20000000800 */
[----:B------:R-:W-:-:S02]  /*1eb50*/  USHF.L.U32 UR24, UR19, UR21, URZ ;  /* 0x0000001513187299 */ /* 0x000fc4000800063f */
[----:B------:R-:W-:Y:S02]  /*1eb60*/  USHF.R.U32.HI UR8, URZ, UR21, UR8 ;  /* 0x000000153f087299 */ /* 0x000fe40008011608 */
[----:B------:R-:W-:Y:S02]  /*1eb70*/  UIMAD UR21, UR13, UR12, UR6 ;  /* 0x0000000c0d1572a4 */ /* 0x000fe4000f8e0206 */
[----:B------:R-:W-:Y:S02]  /*1eb80*/  UIADD3 UR20, UR7, -0x1, URZ ;  /* 0xffffffff07147890 */ /* 0x000fe4000fffe03f */
[----:B------:R-:W-:Y:S01]  /*1eb90*/  UIADD3 UR19, -UR14, URZ, URZ ;  /* 0x0000003f0e137290 */ /* 0x000fe2000fffe13f */
        /* <DEDUP_REMOVED lines=17> */
.L_x_539:
[----:B------:R-:W-:Y:S01]  /*1ecb0*/  UISETP.NE.AND UP0, UPT, UR39, URZ, UPT ;  /* 0x0000003f2700728c */ /* 0x000fe2000bf05270 */
[----:B------:R-:W-:Y:S01]  /*1ecc0*/  IMAD.MOV.U32 R0, RZ, RZ, 0x1 ;  /* 0x00000001ff007424 */ /* 0x000fe200078e00ff */
[----:B------:R-:W-:Y:S02]  /*1ecd0*/  USHF.R.U64 UR4, UR6, UR22, UR8 ;  /* 0x0000001606047299 */ /* 0x000fe40008001208 */
[----:B------:R-:W-:Y:S02]  /*1ece0*/  ULOP3.LUT UR40, UR15, UR40, URZ, 0xc0, !UPT ;  /* 0x000000280f287292 */ /* 0x000fe4000f8ec03f */
[----:B------:R-:W-:Y:S02]  /*1ecf0*/  UIADD3 UR5, -UR4, URZ, URZ ;  /* 0x0000003f04057290 */ /* 0x000fe4000fffe13f */
[----:B------:R-:W-:Y:S02]  /*1ed00*/  UIMAD UR40, UR24, UR4, UR40 ;  /* 0x00000004182872a4 */ /* 0x000fe4000f8e0228 */
[----:B------:R-:W-:-:S02]  /*1ed10*/  ULOP3.LUT UR16, UR16, UR20, URZ, 0xc0, !UPT ;  /* 0x0000001410107292 */ /* 0x000fc4000f8ec03f */
[----:B------:R-:W-:Y:S02]  /*1ed20*/  @UP0 UIMAD UR21, UR25, UR19, UR18 ;  /* 0x00000013191502a4 */ /* 0x000fe4000f8e0212 */
[----:B------:R-:W-:-:S03]  /*1ed30*/  UIMAD UR4, UR5, UR23, UR17 ;  /* 0x00000017050472a4 */ /* 0x000fc6000f8e0211 */
[----:B------:R-:W-:Y:S01]  /*1ed40*/  ULDC UR5, c[0x0][0x610] ;  /* 0x0001840000057ab9 */ /* 0x000fe20000000800 */
[----:B------:R-:W-:Y:S02]  /*1ed50*/  UIMAD UR4, UR4, UR7, UR16 ;  /* 0x00000007040472a4 */ /* 0x000fe4000f8e0210 */
[----:B------:R-:W-:-:S04]  /*1ed60*/  UIMAD UR40, UR40, UR5, UR21 ;  /* 0x00000005282872a4 */ /* 0x000fc8000f8e0215 */
[----:B------:R-:W-:Y:S02]  /*1ed70*/  USEL UR41, UR4, UR40, !UP0 ;  /* 0x0000002804297287 */ /* 0x000fe4000c000000 */
[----:B------:R-:W-:-:S12]  /*1ed80*/  USEL UR40, UR40, UR4, !UP0 ;  /* 0x0000000428287287 */ /* 0x000fd8000c000000 */
.L_x_537:
[----:B------:R-:W-:-:S13]  /*1ed90*/  LOP3.LUT P0, RZ, R0, 0xff, RZ, 0xc0, !PT ;  /* 0x000000ff00ff7812 */ /* 0x000fda000780c0ff */
[----:B------:R-:W-:Y:S05]  /*1eda0*/  @P0 BRA `(.L_x_540) ;  /* 0xfffffe2000e80947 */ /* 0x000fea000383ffff */
[----:B------:R-:W-:Y:S05]  /*1edb0*/  EXIT ;  /* 0x000000000000794d */ /* 0x000fea0003800000 */
.L_x_3:
[----:B------:R-:W2:Y:S01]  /*1edc0*/  LDL R5, [R1+0x204] ;  /* 0x0002040001057983 */ /* 0x000ea20000100800 */
[----:B------:R-:W-:-:S03]  /*1edd0*/  ULDC.64 UR8, c[0x0][0x650] ;  /* 0x0001940000087ab9 */ /* 0x000fc60000000a00 */
[----:B------:R-:W3:Y:S01]  /*1ede0*/  LDL R4, [R1+0x200] ;  /* 0x0002000001047983 */ /* 0x000ee20000100800 */
[----:B------:R-:W-:Y:S01]  /*1edf0*/  PRMT R0, RZ, 0x7610, R0 ;  /* 0x00007610ff007816 */ /* 0x000fe20000000000 */
[----:B------:R-:W-:Y:S01]  /*1ee00*/  IMAD.MOV.U32 R10, RZ, RZ, -0x1 ;  /* 0xffffffffff0a7424 */ /* 0x000fe200078e00ff */
[----:B------:R-:W-:Y:S02]  /*1ee10*/  MOV R3, 0xffffffff ;  /* 0xffffffff00037802 */ /* 0x000fe40000000f00 */
[----:B------:R-:W-:Y:S02]  /*1ee20*/  MOV R2, 0xffffffff ;  /* 0xffffffff00027802 */ /* 0x000fe40000000f00 */
[----:B--2---:R-:W-:-:S04]  /*1ee30*/  ISETP.GE.U32.AND P0, PT, R5, UR8, PT ;  /* 0x0000000805007c0c */ /* 0x004fc8000bf06070 */
[----:B---3--:R-:W-:-:S13]  /*1ee40*/  ISETP.GE.U32.AND.EX P0, PT, R4, UR9, PT, P0 ;  /* 0x0000000904007c0c */ /* 0x008fda000bf06100 */
[----:B------:R-:W-:Y:S05]  /*1ee50*/  @P0 BRA `(.L_x_541) ;  /* 0x00000004008c0947 */ /* 0x000fea0003800000 */
[----:B------:R-:W-:Y:S01]  /*1ee60*/  I2FP.F32.U32 R0, UR4 ;  /* 0x0000000400007c45 */ /* 0x000fe20008201000 */
[----:B0-----:R-:W-:Y:S01]  /*1ee70*/  ULDC.64 UR16, c[0x0][0x628] ;  /* 0x00018a0000107ab9 */ /* 0x001fe20000000a00 */
        /* <DEDUP_REMOVED lines=24> */
.L_x_542:
        /* <DEDUP_REMOVED lines=24> */
[----:B------:R-:W-:Y:S01]  /*1f180*/  UMOV UR19, 0x1 ;  /* 0x0000000100137882 */ /* 0x000fe20000000000 */
[----:B------:R-:W-:Y:S01]  /*1f190*/  ULDC UR20, c[0x0][0x608] ;  /* 0x0001820000147ab9 */ /* 0x000fe20000000800 */
[----:B------:R-:W-:Y:S01]  /*1f1a0*/  USHF.L.U32 UR26, UR19, UR23, URZ ;  /* 0x00000017131a7299 */ /* 0x000fe2000800063f */
[----:B------:R-:W-:Y:S01]  /*1f1b0*/  ISETP.NE.AND.EX P0, PT, RZ, UR9, PT, P0 ;  /* 0x00000009ff007c0c */ /* 0x000fe2000bf05300 */
[----:B------:R-:W-:Y:S02]  /*1f1c0*/  USHF.R.U64 UR19, UR18, UR20, UR11 ;  /* 0x0000001412137299 */ /* 0x000fe4000800120b */
[----:B------:R-:W-:Y:S02]  /*1f1d0*/  USHF.R.U32.HI UR11, URZ, UR20, UR11 ;  /* 0x000000143f0b7299 */ /* 0x000fe4000801160b */
[----:B------:R-:W-:-:S02]  /*1f1e0*/  UIADD3 UR15, -UR15, URZ, URZ ;  /* 0x0000003f0f0f7290 */ /* 0x000fc4000fffe13f */
[----:B------:R-:W-:Y:S01]  /*1f1f0*/  USHF.R.U64 UR20, UR19, UR23, UR11 ;  /* 0x0000001713147299 */ /* 0x000fe2000800120b */
[----:B------:R-:W-:Y:S01]  /*1f200*/  ULDC UR16, c[0x0][0x144] ;  /* 0x0000510000107ab9 */ /* 0x000fe20000000800 */
[----:B------:R-:W-:Y:S01]  /*1f210*/  ULDC UR6, c[0x0][0x600] ;  /* 0x0001800000067ab9 */ /* 0x000fe20000000800 */
[----:B------:R-:W-:Y:S02]  /*1f220*/  USHF.R.U32.HI UR11, URZ, UR23, UR11 ;  /* 0x000000173f0b7299 */ /* 0x000fe4000801160b */
[----:B------:R-:W-:Y:S02]  /*1f230*/  UIMAD UR23, UR16, UR15, UR4 ;  /* 0x0000000f101772a4 */ /* 0x000fe4000f8e0204 */
[----:B------:R-:W-:Y:S02]  /*1f240*/  UIADD3 UR22, UR6, -0x1, URZ ;  /* 0xffffffff06167890 */ /* 0x000fe4000fffe03f */
[----:B------:R-:W-:Y:S02]  /*1f250*/  ULOP3.LUT UR27, URZ, UR13, URZ, 0x33, !UPT ;  /* 0x0000000d3f1b7292 */ /* 0x000fe4000f8e333f */
        /* <DEDUP_REMOVED lines=18> */
.L_x_543:
[----:B------:R-:W-:Y:S01]  /*1f380*/  UISETP.NE.AND UP0, UPT, UR39, URZ, UPT ;  /* 0x0000003f2700728c */ /* 0x000fe2000bf05270 */
[----:B------:R-:W-:Y:S01]  /*1f390*/  MOV R0, 0x1 ;  /* 0x0000000100007802 */ /* 0x000fe20000000f00 */
[----:B------:R-:W-:Y:S01]  /*1f3a0*/  USHF.R.U64 UR8, UR4, UR24, UR11 ;  /* 0x0000001804087299 */ /* 0x000fe2000800120b */
[----:B------:R-:W-:Y:S01]  /*1f3b0*/  MOV R10, UR5 ;  /* 0x00000005000a7c02 */ /* 0x000fe20008000f00 */
[----:B------:R-:W-:Y:S02]  /*1f3c0*/  ULOP3.LUT UR4, UR19, UR27, URZ, 0xc0, !UPT ;  /* 0x0000001b13047292 */ /* 0x000fe4000f8ec03f */
[----:B------:R-:W-:Y:S02]  /*1f3d0*/  ULOP3.LUT UR18, UR18, UR22, URZ, 0xc0, !UPT ;  /* 0x0000001612127292 */ /* 0x000fe4000f8ec03f */
[----:B------:R-:W-:-:S03]  /*1f3e0*/  UIMAD UR4, UR26, UR8, UR4 ;  /* 0x000000081a0472a4 */ /* 0x000fc6000f8e0204 */
[----:B------:R-:W-:Y:S02]  /*1f3f0*/  @UP0 UIMAD UR23, UR28, UR21, UR7 ;  /* 0x000000151c1702a4 */ /* 0x000fe4000f8e0207 */
[----:B------:R-:W-:-:S03]  /*1f400*/  UIADD3 UR7, -UR8, URZ, URZ ;  /* 0x0000003f08077290 */ /* 0x000fc6000fffe13f */
[----:B------:R-:W-:Y:S01]  /*1f410*/  ULDC UR8, c[0x0][0x610] ;  /* 0x0001840000087ab9 */ /* 0x000fe20000000800 */
[----:B------:R-:W-:Y:S02]  /*1f420*/  UIMAD UR7, UR7, UR25, UR20 ;  /* 0x00000019070772a4 */ /* 0x000fe4000f8e0214 */
[----:B------:R-:W-:Y:S02]  /*1f430*/  UIMAD UR4, UR4, UR8, UR23 ;  /* 0x00000008040472a4 */ /* 0x000fe4000f8e0217 */
[----:B------:R-:W-:-:S04]  /*1f440*/  UIMAD UR7, UR7, UR6, UR18 ;  /* 0x00000006070772a4 */ /* 0x000fc8000f8e0212 */
[----:B------:R-:W-:Y:S02]  /*1f450*/  USEL UR6, UR7, UR4, !UP0 ;  /* 0x0000000407067287 */ /* 0x000fe4000c000000 */
[----:B------:R-:W-:-:S04]  /*1f460*/  USEL UR4, UR4, UR7, !UP0 ;  /* 0x0000000704047287 */ /* 0x000fc8000c000000 */
[----:B------:R-:W-:Y:S02]  /*1f470*/  IMAD.U32 R2, RZ, RZ, UR6 ;  /* 0x00000006ff027e24 */ /* 0x000fe4000f8e00ff */
[----:B------:R-:W-:-:S07]  /*1f480*/  MOV R3, UR4 ;  /* 0x0000000400037c02 */ /* 0x000fce0008000f00 */
.L_x_541:
[----:B------:R-:W-:-:S08]  /*1f490*/  NOP ;  /* 0x0000000000007918 */ /* 0x000fd00000000000 */
[----:B0-----:R-:W0:-:S00]  /*1f4a0*/  USETMAXREG.DEALLOC.CTAPOOL 0x18 ;  /* 0x00000018000079c8 */ /* 0x001e0000080e0500 */
[----:B------:R-:W-:-:S13]  /*1f4b0*/  ISETP.NE.AND P0, PT, RZ, UR10, PT ;  /* 0x0000000aff007c0c */ /* 0x000fda000bf05270 */
[----:B------:R-:W-:Y:S05]  /*1f4c0*/  @P0 EXIT ;  /* 0x000000000000094d */ /* 0x000fea0003800000 */
[----:B0-----:R-:W-:Y:S01]  /*1f4d0*/  LOP3.LUT P0, RZ, R0, 0xff, RZ, 0xc0, !PT ;  /* 0x000000ff00ff7812 */ /* 0x001fe2000780c0ff */
[----:B------:R-:W-:Y:S01]  /*1f4e0*/  IMAD.MOV.U32 R7, RZ, RZ, RZ ;  /* 0x000000ffff077224 */ /* 0x000fe200078e00ff */
[----:B------:R-:W-:-:S11]  /*1f4f0*/  MOV R0, 0x1 ;  /* 0x0000000100007802 */ /* 0x000fd60000000f00 */
[----:B------:R-:W-:Y:S05]  /*1f500*/  @!P0 BRA `(.L_x_544) ;  /* 0x0000000c00888947 */ /* 0x000fea0003800000 */
[----:B------:R-:W0:Y:S01]  /*1f510*/  LDC R0, c[0x0][0x28c] ;  /* 0x0000a300ff007b82 */ /* 0x000e220000000800 */
[----:B------:R-:W1:Y:S01]  /*1f520*/  S2R R4, SR_TID.X ;  /* 0x0000000000047919 */ /* 0x000e620000002100 */
[----:B------:R-:W-:Y:S01]  /*1f530*/  ULDC UR5, c[0x0][0x658] ;  /* 0x0001960000057ab9 */ /* 0x000fe20000000800 */
[----:B------:R-:W-:Y:S01]  /*1f540*/  UMOV UR7, 0xffffffff ;  /* 0xffffffff00077882 */ /* 0x000fe20000000000 */
[----:B------:R-:W-:Y:S01]  /*1f550*/  ULDC UR6, c[0x0][0xc] ;  /* 0x0000030000067ab9 */ /* 0x000fe20000000800 */
[----:B------:R-:W-:Y:S01]  /*1f560*/  USHF.L.U32 UR9, UR7, UR5, URZ ;  /* 0x0000000507097299 */ /* 0x000fe2000800063f */
[----:B------:R-:W-:Y:S01]  /*1f570*/  BSSY B0, `(.L_x_544) ;  /* 0x00000db000007945 */ /* 0x000fe20003800000 */
[----:B------:R-:W-:Y:S01]  /*1f580*/  UMOV UR8, 0x1 ;  /* 0x0000000100087882 */ /* 0x000fe20000000000 */
[----:B------:R-:W-:Y:S01]  /*1f590*/  ULDC UR7, c[0x0][0x10] ;  /* 0x0000040000077ab9 */ /* 0x000fe20000000800 */
[----:B------:R-:W-:Y:S01]  /*1f5a0*/  USHF.L.U32 UR5, UR8, UR5, URZ ;  /* 0x0000000508057299 */ /* 0x000fe2000800063f */
[----:B------:R-:W-:Y:S01]  /*1f5b0*/  MOV R9, 0x1 ;  /* 0x0000000100097802 */ /* 0x000fe20000000f00 */
[----:B------:R-:W-:Y:S01]  /*1f5c0*/  UIMAD.WIDE.U32 UR6, UR6, UR7, URZ ;  /* 0x00000007060672a5 */ /* 0x000fe2000f8e003f */
[----:B------:R-:W-:Y:S01]  /*1f5d0*/  MOV R7, RZ ;  /* 0x000000ff00077202 */ /* 0x000fe20000000f00 */
[----:B------:R-:W-:Y:S01]  /*1f5e0*/  ULDC UR8, c[0x0][0x14] ;  /* 0x0000050000087ab9 */ /* 0x000fe20000000800 */
[----:B------:R-:W-:Y:S01]  /*1f5f0*/  ULDC UR4, c[0x0][0x600] ;  /* 0x0001800000047ab9 */ /* 0x000fe20000000800 */
[----:B------:R-:W-:-:S02]  /*1f600*/  UIMAD.WIDE.U32 UR30, UR6, UR8, URZ ;  /* 0x00000008061e72a5 */ /* 0x000fc4000f8e003f */
[----:B------:R-:W-:Y:S02]  /*1f610*/  UIMAD UR7, UR7, UR8, URZ ;  /* 0x00000008070772a4 */ /* 0x000fe4000f8e023f */
[----:B------:R-:W-:Y:S02]  /*1f620*/  ULOP3.LUT UR13, UR38, 0x2, URZ, 0xfc, !UPT ;  /* 0x00000002260d7892 */ /* 0x000fe4000f8efc3f */
[----:B------:R-:W-:Y:S02]  /*1f630*/  UIADD3 UR4, UR4, -0x1, URZ ;  /* 0xffffffff04047890 */ /* 0x000fe4000fffe03f */
[----:B------:R-:W-:Y:S01]  /*1f640*/  ULOP3.LUT UR6, URZ, UR9, URZ, 0x33, !UPT ;  /* 0x000000093f067292 */ /* 0x000fe2000f8e333f */
[----:B0-----:R-:W-:Y:S01]  /*1f650*/  IADD3 R0, R0, 0x3f, RZ ;  /* 0x0000003f00007810 */ /* 0x001fe20007ffe0ff */
[----:B------:R-:W-:Y:S01]  /*1f660*/  UIADD3 UR7, UR31, UR7, URZ ;  /* 0x000000071f077290 */ /* 0x000fe2000fffe03f */
[----:B------:R-:W-:Y:S02]  /*1f670*/  ULDC.64 UR40, c[0x0][0x198] ;  /* 0x0000660000287ab9 */ /* 0x000fe40000000a00 */
[----:B------:R-:W-:-:S04]  /*1f680*/  SHF.R.S32.HI R5, RZ, 0x1f, R0 ;  /* 0x0000001fff057819 */ /* 0x000fc80000011400 */
[----:B------:R-:W-:Y:S01]  /*1f690*/  LEA.HI R5, R5, R0, RZ, 0x6 ;  /* 0x0000000005057211 */ /* 0x000fe200078f30ff */
[----:B------:R-:W-:Y:S01]  /*1f6a0*/  IMAD.MOV.U32 R0, RZ, RZ, 0x1 ;  /* 0x00000001ff007424 */ /* 0x000fe200078e00ff */
[C---:B-1----:R-:W-:Y:S02]  /*1f6b0*/  LOP3.LUT P2, RZ, R4.reuse, 0x7f, RZ, 0xc0, !PT ;  /* 0x0000007f04ff7812 */ /* 0x042fe4000784c0ff */
[----:B------:R-:W-:Y:S02]  /*1f6c0*/  LOP3.LUT P0, RZ, R4, 0x1f, RZ, 0xc0, !PT ;  /* 0x0000001f04ff7812 */ /* 0x000fe4000780c0ff */
[----:B------:R-:W-:Y:S02]  /*1f6d0*/  SHF.R.S32.HI R6, RZ, 0x6, R5 ;  /* 0x00000006ff067819 */ /* 0x000fe40000011405 */
[----:B------:R-:W-:Y:S02]  /*1f6e0*/  PLOP3.LUT P0, PT, P0, P2, PT, 0x8a, 0x0 ;  /* 0x000000000000781c */ /* 0x000fe40000705172 */
[----:B------:R-:W-:-:S11]  /*1f6f0*/  IADD3 R16, R6, 0x1, RZ ;  /* 0x0000000106107810 */ /* 0x000fd60007ffe0ff */
.L_x_556:
[----:B------:R-:W-:-:S03]  /*1f700*/  UMOV UR8, 0xffffffff ;  /* 0xffffffff00087882 */ /* 0x000fc60000000000 */
[----:B------:R-:W-:Y:S05]  /*1f710*/  BRA.DIV UR8, `(.L_x_545) ;  /* 0x00000012083c7947 */ /* 0x000fea000b800000 */
[----:B------:R-:W-:-:S13]  /*1f720*/  ELECT P6, URZ, PT ;  /* 0x00000000003f782f */ /* 0x000fda00038c0000 */
.L_x_569:
[----:B------:R-:W0:Y:S01]  /*1f730*/  LDC R4, c[0x0][0x28c] ;  /* 0x0000a300ff047b82 */ /* 0x000e220000000800 */
[----:B------:R-:W-:Y:S01]  /*1f740*/  BSSY B1, `(.L_x_546) ;  /* 0x0000042000017945 */ /* 0x000fe20003800000 */
[----:B0-----:R-:W-:-:S13]  /*1f750*/  ISETP.LT.OR P6, PT, R4, 0x1, !P6 ;  /* 0x000000010400780c */ /* 0x001fda00077c1670 */
[----:B------:R-:W-:Y:S05]  /*1f760*/  @P6 BRA `(.L_x_547) ;  /* 0x0000000000fc6947 */ /* 0x000fea0003800000 */
[----:B------:R-:W-:Y:S01]  /*1f770*/  SHF.L.U32 R5, R2, 0x8, RZ ;  /* 0x0000000802057819 */ /* 0x000fe200000006ff */
[----:B------:R-:W-:Y:S01]  /*1f780*/  IMAD.SHL.U32 R3, R3, 0x100, RZ ;  /* 0x0000010003037824 */ /* 0x000fe200078e00ff */
[----:B------:R-:W-:Y:S01]  /*1f790*/  MOV R13, RZ ;  /* 0x000000ff000d7202 */ /* 0x000fe20000000f00 */
[----:B------:R-:W-:Y:S01]  /*1f7a0*/  IMAD.MOV.U32 R4, RZ, RZ, R16 ;  /* 0x000000ffff047224 */ /* 0x000fe200078e0010 */
[----:B------:R-:W-:Y:S02]  /*1f7b0*/  MOV R2, R0 ;  /* 0x0000000000027202 */ /* 0x000fe40000000f00 */
[----:B------:R-:W-:-:S07]  /*1f7c0*/  MOV R8, R7 ;  /* 0x0000000700087202 */ /* 0x000fce0000000f00 */
.L_x_551:
[----:B------:R-:W0:Y:S01]  /*1f7d0*/  S2R R12, SR_CgaCtaId ;  /* 0x00000000000c7919 */ /* 0x000e220000008800 */
[----:B------:R-:W-:-:S04]  /*1f7e0*/  MOV R11, 0x400 ;  /* 0x00000400000b7802 */ /* 0x000fc80000000f00 */
[----:B0-----:R-:W-:Y:S02]  /*1f7f0*/  LEA R15, R12, R11, 0x18 ;  /* 0x0000000b0c0f7211 */ /* 0x001fe400078ec0ff */
[----:B------:R-:W-:Y:S01]  /*1f800*/  SHF.L.U32 R11, R2, 0x1f, RZ ;  /* 0x0000001f020b7819 */ /* 0x000fe200000006ff */
[----:B------:R-:W0:Y:S02]  /*1f810*/  @!P2 LDC R12, c[0x0][0x500] ;  /* 0x00014000ff0cab82 */ /* 0x000e240000000800 */
[----:B------:R-:W-:-:S04]  /*1f820*/  IMAD R14, R8, 0x8, R15 ;  /* 0x00000008080e7824 */ /* 0x000fc800078e020f */
[----:B------:R-:W1:Y:S02]  /*1f830*/  SYNCS.PHASECHK.TRANS64.TRYWAIT P1, [R14+URZ+0x30], R11 ;  /* 0x0000300b0e0075a7 */ /* 0x000e64000802017f */
[----:B-1----:R-:W-:Y:S05]  /*1f840*/  @!P1 BRA `(.L_x_548) ;  /* 0x0000001000109947 */ /* 0x002fea0003800000 */
.L_x_570:
[----:B------:R-:W-:Y:S01]  /*1f850*/  UPRMT UR8, UR13, 0x9910, URZ ;  /* 0x000099100d087896 */ /* 0x000fe2000800003f */
[----:B0-----:R0:W-:Y:S03]  /*1f860*/  @!P2 SYNCS.ARRIVE.TRANS64 RZ, [R14+URZ], R12 ;  /* 0x0000000c0effa9a7 */ /* 0x0011e6000800003f */
[----:B------:R-:W-:-:S06]  /*1f870*/  UISETP.NE.AND UP0, UPT, UR8, 0x2, UPT ;  /* 0x000000020800788c */ /* 0x000fcc000bf05270 */
[----:B------:R-:W-:-:S13]  /*1f880*/  PLOP3.LUT P1, PT, PT, PT, UP0, 0x80, 0x0 ;  /* 0x000000000000781c */ /* 0x000fda0003f2f008 */
[----:B0-----:R-:W-:Y:S05]  /*1f890*/  @P1 BRA `(.L_x_549) ;  /* 0x0000000000041947 */ /* 0x001fea0003800000 */
[----:B------:R-:W-:Y:S01]  /*1f8a0*/  BPT.TRAP 0x1 ;  /* 0x000000040000795c */ /* 0x000fe20000300000 */
.L_x_549:
[----:B------:R-:W-:Y:S05]  /*1f8b0*/  @P0 BRA `(.L_x_550) ;  /* 0x0000000000040947 */ /* 0x000fea0003800000 */
[----:B------:R-:W-:Y:S01]  /*1f8c0*/  BPT.TRAP 0x1 ;  /* 0x000000040000795c */ /* 0x000fe20000300000 */
.L_x_550:
[----:B------:R-:W-:Y:S01]  /*1f8d0*/  LEA R15, R8, R15, 0x10 ;  /* 0x0000000f080f7211 */ /* 0x000fe200078e80ff */
[----:B------:R-:W-:Y:S01]  /*1f8e0*/  VIADD R4, R4, 0xffffffff ;  /* 0xffffffff04047836 */ /* 0x000fe20000000000 */
[----:B------:R-:W-:Y:S01]  /*1f8f0*/  R2UR UR34, R13 ;  /* 0x000000000d2272ca */ /* 0x000fe200000e0000 */
[----:B------:R-:W-:Y:S01]  /*1f900*/  UIADD3 UR14, UP0, UR40, 0xf0, URZ ;  /* 0x000000f0280e7890 */ /* 0x000fe2000ff1e03f */
[----:B------:R-:W-:Y:S01]  /*1f910*/  R2UR UR8, R15 ;  /* 0x000000000f0872ca */ /* 0x000fe200000e0000 */
[----:B------:R-:W-:Y:S01]  /*1f920*/  UIADD3 UR42, UP1, UR40, 0x1f0, URZ ;  /* 0x000001f0282a7890 */ /* 0x000fe2000ff3e03f */
[----:B------:R-:W-:Y:S01]  /*1f930*/  R2UR UR33, R14 ;  /* 0x000000000e2172ca */ /* 0x000fe200000e0000 */
[----:B------:R-:W-:Y:S01]  /*1f940*/  UIADD3.X UR15, URZ, UR41, URZ, UP0, !UPT ;  /* 0x000000293f0f7290 */ /* 0x000fe200087fe43f */
[----:B------:R-:W-:Y:S01]  /*1f950*/  R2UR UR35, R3 ;  /* 0x00000000032372ca */ /* 0x000fe200000e0000 */
[----:B------:R-:W-:Y:S01]  /*1f960*/  UIADD3.X UR43, URZ, UR41, URZ, UP1, !UPT ;  /* 0x000000293f2b7290 */ /* 0x000fe20008ffe43f */
[----:B------:R-:W-:Y:S01]  /*1f970*/  R2UR UR36, R10 ;  /* 0x000000000a2472ca */ /* 0x000fe200000e0000 */
[----:B------:R-:W-:Y:S01]  /*1f980*/  UMOV UR22, 0x0 ;  /* 0x0000000000167882 */ /* 0x000fe20000000000 */
[----:B------:R-:W-:Y:S01]  /*1f990*/  R2UR UR19, R5 ;  /* 0x00000000051372ca */ /* 0x000fe200000e0000 */
[----:B------:R-:W-:Y:S01]  /*1f9a0*/  UMOV UR23, 0x10000000 ;  /* 0x1000000000177882 */ /* 0x000fe20000000000 */
[----:B------:R-:W-:Y:S01]  /*1f9b0*/  ISETP.GT.AND P3, PT, R4, 0x1, PT ;  /* 0x000000010400780c */ /* 0x000fe20003f64270 */
[----:B------:R-:W-:Y:S01]  /*1f9c0*/  UIADD3 UR26, UR34, 0x20, URZ ;  /* 0x00000020221a7890 */ /* 0x000fe2000fffe03f */
[----:B------:R-:W-:Y:S01]  /*1f9d0*/  IADD3 R8, R8, 0x1, RZ ;  /* 0x0000000108087810 */ /* 0x000fe20007ffe0ff */
[----:B------:R-:W-:Y:S01]  /*1f9e0*/  UIADD3 UR32, UR8, 0x180, URZ ;  /* 0x0000018008207890 */ /* 0x000fe2000fffe03f */
[----:B------:R-:W-:Y:S01]  /*1f9f0*/  IADD3 R13, R13, 0x40, RZ ;  /* 0x000000400d0d7810 */ /* 0x000fe20007ffe0ff */
[----:B------:R-:W-:Y:S01]  /*1fa00*/  UIADD3 UR24, UR8, 0x8180, URZ ;  /* 0x0000818008187890 */ /* 0x000fe2000fffe03f */
[----:B------:R-:W-:Y:S01]  /*1fa10*/  ISETP.NE.AND P1, PT, R8, 0x6, PT ;  /* 0x000000060800780c */ /* 0x000fe20003f25270 */
[----:B------:R-:W-:-:S02]  /*1fa20*/  UIADD3 UR16, UR8, 0x60180, URZ ;  /* 0x0006018008107890 */ /* 0x000fc4000fffe03f */
[----:B------:R-:W-:Y:S01]  /*1fa30*/  UIADD3 UR8, UR8, 0x68180, URZ ;  /* 0x0006818008087890 */ /* 0x000fe2000fffe03f */
[----:B-1----:R-:W-:Y:S01]  /*1fa40*/  SEL R11, RZ, 0x1, P1 ;  /* 0x00000001ff0b7807 */ /* 0x002fe20000800000 */
[----:B------:R-:W-:Y:S01]  /*1fa50*/  UMOV UR25, UR33 ;  /* 0x0000002100197c82 */ /* 0x000fe20008000000 */
[----:B------:R-:W-:Y:S01]  /*1fa60*/  UMOV UR27, UR35 ;  /* 0x00000023001b7c82 */ /* 0x000fe20008000000 */
[----:B------:R-:W-:Y:S01]  /*1fa70*/  UMOV UR28, UR36 ;  /* 0x00000024001c7c82 */ /* 0x000fe20008000000 */
[----:B------:R-:W-:Y:S01]  /*1fa80*/  UMOV UR17, UR33 ;  /* 0x0000002100117c82 */ /* 0x000fe20008000000 */
[----:B------:R-:W-:Y:S01]  /*1fa90*/  UMOV UR18, UR34 ;  /* 0x0000002200127c82 */ /* 0x000fe20008000000 */
[----:B------:R-:W-:Y:S01]  /*1faa0*/  UMOV UR20, UR36 ;  /* 0x0000002400147c82 */ /* 0x000fe20008000000 */
[----:B------:R0:W-:Y:S01]  /*1fab0*/  UTMALDG.3D [UR32], [UR14], desc[UR22] ;  /* 0x000016200e0075b4 */ /* 0x0001e20008011000 */
[----:B------:R-:W-:Y:S01]  /*1fac0*/  UMOV UR9, UR33 ;  /* 0x0000002100097c82 */ /* 0x000fe20008000000 */
[----:B------:R-:W-:Y:S01]  /*1fad0*/  UMOV UR11, UR19 ;  /* 0x00000013000b7c82 */ /* 0x000fe20008000000 */
[----:B------:R-:W-:Y:S01]  /*1fae0*/  UMOV UR12, UR36 ;  /* 0x00000024000c7c82 */ /* 0x000fe20008000000 */
[----:B------:R-:W-:Y:S01]  /*1faf0*/  UMOV UR10, UR26 ;  /* 0x0000001a000a7c82 */ /* 0x000fe20008000000 */
[----:B------:R-:W-:-:S02]  /*1fb00*/  LOP3.LUT R2, R2, R11, RZ, 0x3c, !PT ;  /* 0x0000000b02027212 */ /* 0x000fc400078e3cff */
[----:B------:R-:W-:Y:S01]  /*1fb10*/  SEL R8, R8, RZ, P1 ;  /* 0x000000ff08087207 */ /* 0x000fe20000800000 */
[----:B------:R0:W-:Y:S01]  /*1fb20*/  UTMALDG.3D [UR24], [UR14], desc[UR22] ;  /* 0x000016180e0075b4 */ /* 0x0001e20008011000 */
[----:B------:R0:W-:Y:S01]  /*1fb30*/  UTMALDG.3D [UR16], [UR42], desc[UR22] ;  /* 0x000016102a0075b4 */ /* 0x0001e20008011000 */
[----:B------:R0:W-:Y:S02]  /*1fb40*/  UTMALDG.3D [UR8], [UR42], desc[UR22] ;  /* 0x000016082a0075b4 */ /* 0x0001e40008011000 */
[----:B0-----:R-:W-:Y:S05]  /*1fb50*/  @P3 BRA `(.L_x_551) ;  /* 0xfffffffc001c3947 */ /* 0x001fea000383ffff */
.L_x_547:
[----:B------:R-:W-:Y:S05]  /*1fb60*/  BSYNC B1 ;  /* 0x0000000000017941 */ /* 0x000fea0003800000 */
.L_x_546:
[----:B------:R-:W2:Y:S01]  /*1fb70*/  LDL.LU R15, [R1+0x200] ;  /* 0x00020000010f7983 */ /* 0x000ea20000300800 */
[----:B------:R-:W-:Y:S01]  /*1fb80*/  LOP3.LUT P1, RZ, R9, 0xff, RZ, 0xc0, !PT ;  /* 0x000000ff09ff7812 */ /* 0x000fe2000782c0ff */
[----:B------:R-:W-:Y:S02]  /*1fb90*/  ULDC.64 UR8, c[0x0][0x650] ;  /* 0x0001940000087ab9 */ /* 0x000fe40000000a00 */
[----:B------:R-:W3:Y:S01]  /*1fba0*/  LDL.LU R14, [R1+0x204] ;  /* 0x00020400010e7983 */ /* 0x000ee20000300800 */
[C---:B------:R-:W-:Y:S01]  /*1fbb0*/  IADD3 R4, R6.reuse, R7, RZ ;  /* 0x0000000706047210 */ /* 0x040fe20007ffe0ff */
[----:B------:R-:W-:Y:S01]  /*1fbc0*/  BSSY B1, `(.L_x_552) ;  /* 0x0000073000017945 */ /* 0x000fe20003800000 */
[----:B------:R-:W-:Y:S02]  /*1fbd0*/  ISETP.GE.U32.AND P3, PT, R6, 0x6, PT ;  /* 0x000000060600780c */ /* 0x000fe40003f66070 */
[----:B------:R-:W-:Y:S02]  /*1fbe0*/  MOV R10, 0xffffffff ;  /* 0xffffffff000a7802 */ /* 0x000fe40000000f00 */
[----:B------:R-:W-:-:S03]  /*1fbf0*/  PRMT R9, RZ, 0x7610, R9 ;  /* 0x00007610ff097816 */ /* 0x000fc60000000009 */
[----:B------:R-:W0:Y:S01]  /*1fc00*/  @P1 S2R R3, SR_CgaCtaId ;  /* 0x0000000000031919 */ /* 0x000e220000008800 */
[----:B------:R-:W-:-:S04]  /*1fc10*/  @P1 MOV R2, 0x400 ;  /* 0x0000040000021802 */ /* 0x000fc80000000f00 */
[----:B0-----:R-:W-:-:S04]  /*1fc20*/  @P1 LEA R2, R3, R2, 0x18 ;  /* 0x0000000203021211 */ /* 0x001fc800078ec0ff */
[----:B------:R0:W-:Y:S01]  /*1fc30*/  @P1 SYNCS.ARRIVE.TRANS64.A1T0 RZ, [R2+URZ+0x78], RZ ;  /* 0x000078ff02ff19a7 */ /* 0x0001e2000810003f */
[----:B------:R-:W-:-:S04]  /*1fc40*/  ISETP.GT.U32.AND P1, PT, R4, 0x5, PT ;  /* 0x000000050400780c */ /* 0x000fc80003f24070 */
[----:B------:R-:W-:Y:S01]  /*1fc50*/  ISETP.LT.U32.AND P1, PT, R6, 0x6, P1 ;  /* 0x000000060600780c */ /* 0x000fe20000f21070 */
[----:B0-----:R-:W-:Y:S01]  /*1fc60*/  IMAD.WIDE.U32 R2, R4, -0x55555555, RZ ;  /* 0xaaaaaaab04027825 */ /* 0x001fe200078e00ff */
[----:B------:R-:W-:-:S04]  /*1fc70*/  MOV R2, 0xffffffff ;  /* 0xffffffff00027802 */ /* 0x000fc80000000f00 */
[----:B------:R-:W-:Y:S02]  /*1fc80*/  SHF.R.U32.HI R5, RZ, 0x2, R3 ;  /* 0x00000002ff057819 */ /* 0x000fe40000011603 */
[----:B------:R-:W-:-:S03]  /*1fc90*/  SEL R3, RZ, 0x1, !P1 ;  /* 0x00000001ff037807 */ /* 0x000fc60004800000 */
[--C-:B------:R-:W-:Y:S01]  /*1fca0*/  IMAD R7, R5, -0x6, R4.reuse ;  /* 0xfffffffa05077824 */ /* 0x100fe200078e0204 */
[----:B------:R-:W-:Y:S01]  /*1fcb0*/  LOP3.LUT R0, R0, R3, RZ, 0x3c, !PT ;  /* 0x0000000300007212 */ /* 0x000fe200078e3cff */
[----:B------:R-:W-:Y:S01]  /*1fcc0*/  IMAD.MOV.U32 R3, RZ, RZ, -0x1 ;  /* 0xffffffffff037424 */ /* 0x000fe200078e00ff */
[----:B------:R-:W-:Y:S02]  /*1fcd0*/  PRMT R4, RZ, 0x7610, R4 ;  /* 0x00007610ff047816 */ /* 0x000fe40000000004 */
[----:B------:R-:W-:Y:S02]  /*1fce0*/  @P3 LOP3.LUT R0, R0, 0x1, R5, 0x78, !PT ;  /* 0x0000000100003812 */ /* 0x000fe400078e7805 */
[----:B---3--:R-:W-:-:S04]  /*1fcf0*/  IADD3 R14, P1, R14, UR30, RZ ;  /* 0x0000001e0e0e7c10 */ /* 0x008fc8000ff3e0ff */
[----:B--2---:R-:W-:Y:S01]  /*1fd00*/  IADD3.X R15, R15, UR7, RZ, P1, !PT ;  /* 0x000000070f0f7c10 */ /* 0x004fe20008ffe4ff */
[----:B------:R0:W-:Y:S01]  /*1fd10*/  STL [R1+0x204], R14 ;  /* 0x0002040e01007387 */ /* 0x0001e20000100800 */
[----:B------:R-:W-:-:S03]  /*1fd20*/  ISETP.GE.U32.AND P1, PT, R14, UR8, PT ;  /* 0x000000080e007c0c */ /* 0x000fc6000bf26070 */
[----:B------:R0:W-:Y:S01]  /*1fd30*/  STL [R1+0x200], R15 ;  /* 0x0002000f01007387 */ /* 0x0001e20000100800 */
[----:B------:R-:W-:-:S13]  /*1fd40*/  ISETP.GE.U32.AND.EX P1, PT, R15, UR9, PT, P1 ;  /* 0x000000090f007c0c */ /* 0x000fda000bf26110 */
[----:B0-----:R-:W-:Y:S05]  /*1fd50*/  @P1 BRA `(.L_x_553) ;  /* 0x0000000400641947 */ /* 0x001fea0003800000 */
[----:B------:R-:W0:Y:S01]  /*1fd60*/  S2R R8, SR_CTAID.X ;  /* 0x0000000000087919 */ /* 0x000e220000002500 */
[----:B------:R-:W-:Y:S01]  /*1fd70*/  ULDC UR8, c[0x0][0x150] ;  /* 0x0000540000087ab9 */ /* 0x000fe20000000800 */
[----:B------:R-:W1:Y:S01]  /*1fd80*/  LDC R3, c[0x0][0x144] ;  /* 0x00005100ff037b82 */ /* 0x000e620000000800 */
[----:B------:R-:W-:Y:S01]  /*1fd90*/  UISETP.NE.AND UP0, UPT, UR39, URZ, UPT ;  /* 0x0000003f2700728c */ /* 0x000fe2000bf05270 */
[----:B------:R-:W2:Y:S01]  /*1fda0*/  S2R R5, SR_CTAID.Y ;  /* 0x0000000000057919 */ /* 0x000ea20000002600 */
[----:B------:R-:W-:-:S04]  /*1fdb0*/  ULDC UR11, c[0x0][0x630] ;  /* 0x00018c00000b7ab9 */ /* 0x000fc80000000800 */
[----:B------:R-:W-:Y:S01]  /*1fdc0*/  PLOP3.LUT P1, PT, PT, PT, UP0, 0x80, 0x0 ;  /* 0x000000000000781c */ /* 0x000fe20003f2f008 */
[----:B------:R-:W3:Y:S01]  /*1fdd0*/  LDC R12, c[0x0][0x148] ;  /* 0x00005200ff0c7b82 */ /* 0x000ee20000000800 */
[----:B0-----:R-:W-:Y:S02]  /*1fde0*/  I2FP.F32.U32 R2, R8 ;  /* 0x0000000800027245 */ /* 0x001fe40000201000 */
[----:B--2---:R-:W-:-:S03]  /*1fdf0*/  I2FP.F32.U32 R4, R5 ;  /* 0x0000000500047245 */ /* 0x004fc60000201000 */
[----:B------:R-:W-:Y:S01]  /*1fe00*/  FMUL R2, R2, UR8 ;  /* 0x0000000802027c20 */ /* 0x000fe20008400000 */
[----:B------:R-:W-:Y:S02]  /*1fe10*/  ULDC UR8, c[0x0][0x154] ;  /* 0x0000550000087ab9 */ /* 0x000fe40000000800 */
[----:B------:R-:W-:Y:S01]  /*1fe20*/  FMUL R10, R4, UR8 ;  /* 0x00000008040a7c20 */ /* 0x000fe20008400000 */
[----:B------:R-:W-:Y:S02]  /*1fe30*/  ULDC.64 UR8, c[0x0][0x628] ;  /* 0x00018a0000087ab9 */ /* 0x000fe40000000a00 */
[----:B------:R-:W0:Y:S08]  /*1fe40*/  F2I.U32.TRUNC.NTZ R2, R2 ;  /* 0x0000000200027305 */ /* 0x000e30000020f000 */
[----:B------:R-:W2:Y:S01]  /*1fe50*/  F2I.U32.TRUNC.NTZ R10, R10 ;  /* 0x0000000a000a7305 */ /* 0x000ea2000020f000 */
[----:B0-----:R-:W-:Y:S01]  /*1fe60*/  IMAD.MOV R4, RZ, RZ, -R2 ;  /* 0x000000ffff047224 */ /* 0x001fe200078e0a02 */
[----:B------:R-:W-:-:S03]  /*1fe70*/  MOV R2, R14 ;  /* 0x0000000e00027202 */ /* 0x000fc60000000f00 */
[----:B-1----:R-:W-:Y:S01]  /*1fe80*/  IMAD R8, R3, R4, R8 ;  /* 0x0000000403087224 */ /* 0x002fe200078e0208 */
[----:B--2---:R-:W-:-:S05]  /*1fe90*/  IADD3 R3, -R10, RZ, RZ ;  /* 0x000000ff0a037210 */ /* 0x004fca0007ffe1ff */
[----:B---3--:R-:W-:Y:S01]  /*1fea0*/  @P1 IMAD R8, R12, R3, R5 ;  /* 0x000000030c081224 */ /* 0x008fe200078e0205 */
[----:B------:R-:W-:Y:S01]  /*1feb0*/  ISETP.NE.U32.AND P1, PT, RZ, UR8, PT ;  /* 0x00000008ff007c0c */ /* 0x000fe2000bf25070 */
[----:B------:R-:W-:-:S03]  /*1fec0*/  IMAD.MOV.U32 R3, RZ, RZ, R15 ;  /* 0x000000ffff037224 */ /* 0x000fc600078e000f */
[----:B------:R-:W-:-:S13]  /*1fed0*/  ISETP.NE.AND.EX P1, PT, RZ, UR9, PT, P1 ;  /* 0x00000009ff007c0c */ /* 0x000fda000bf25310 */
[----:B------:R-:W-:Y:S05]  /*1fee0*/  @!P1 BRA `(.L_x_554) ;  /* 0x0000000000289947 */ /* 0x000fea0003800000 */
[----:B------:R-:W-:Y:S02]  /*1fef0*/  ULDC UR10, c[0x0][0x634] ;  /* 0x00018d00000a7ab9 */ /* 0x000fe40000000800 */
[----:B------:R-:W-:-:S04]  /*1ff00*/  IADD3 R3, P1, R14, UR10, RZ ;  /* 0x0000000a0e037c10 */ /* 0x000fc8000ff3e0ff */
[----:B------:R-:W-:-:S05]  /*1ff10*/  IADD3.X R11, RZ, R15, RZ, P1, !PT ;  /* 0x0000000fff0b7210 */ /* 0x000fca0000ffe4ff */
[----:B------:R-:W-:-:S04]  /*1ff20*/  IMAD.WIDE.U32 R4, R11, UR8, RZ ;  /* 0x000000080b047c25 */ /* 0x000fc8000f8e00ff */
[----:B------:R-:W-:-:S04]  /*1ff30*/  IMAD.WIDE.U32 R4, P1, R3, UR9, R4 ;  /* 0x0000000903047c25 */ /* 0x000fc8000f820004 */
[----:B------:R-:W-:-:S04]  /*1ff40*/  IMAD.WIDE.U32 R2, R3, UR8, RZ ;  /* 0x0000000803027c25 */ /* 0x000fc8000f8e00ff */
[----:B------:R-:W-:Y:S01]  /*1ff50*/  IMAD.MOV.U32 R2, RZ, RZ, R5 ;  /* 0x000000ffff027224 */ /* 0x000fe200078e0005 */
[----:B------:R-:W-:Y:S02]  /*1ff60*/  IADD3 RZ, P3, R3, R4, RZ ;  /* 0x0000000403ff7210 */ /* 0x000fe40007f7e0ff */
[----:B------:R-:W-:-:S03]  /*1ff70*/  IADD3.X R3, RZ, RZ, RZ, P1, !PT ;  /* 0x000000ffff037210 */ /* 0x000fc60000ffe4ff */
[----:B------:R-:W-:-:S08]  /*1ff80*/  IMAD.WIDE.U32.X R2, R11, UR9, R2, P3 ;  /* 0x000000090b027c25 */ /* 0x000fd000098e0402 */
.L_x_554:
[--C-:B------:R-:W-:Y:S01]  /*1ff90*/  SHF.R.U64 R10, R2, UR11, R3.reuse ;  /* 0x0000000b020a7c19 */ /* 0x100fe20008001203 */
[----:B------:R-:W-:Y:S01]  /*1ffa0*/  ULDC.64 UR8, c[0x0][0x620] ;  /* 0x0001880000087ab9 */ /* 0x000fe20000000a00 */
[----:B------:R-:W-:Y:S01]  /*1ffb0*/  SHF.R.U32.HI R2, RZ, UR11, R3 ;  /* 0x0000000bff027c19 */ /* 0x000fe20008011603 */
[----:B------:R-:W-:Y:S01]  /*1ffc0*/  IMAD.MOV.U32 R3, RZ, RZ, R15 ;  /* 0x000000ffff037224 */ /* 0x000fe200078e000f */
[----:B------:R-:W-:Y:S01]  /*1ffd0*/  IADD3 R11, P1, RZ, -R10, RZ ;  /* 0x8000000aff0b7210 */ /* 0x000fe20007f3e0ff */
[----:B------:R-:W-:-:S03]  /*1ffe0*/  ULDC.64 UR10, c[0x0][0x640] ;  /* 0x00019000000a7ab9 */ /* 0x000fc60000000a00 */
[----:B------:R-:W-:Y:S02]  /*1fff0*/  IADD3.X R2, RZ, ~R2, RZ, P1, !PT ;  /* 0x80000002ff027210 */ /* 0x000fe40000ffe4ff */
[----:B------:R-:W-:-:S03]  /*20000*/  ISETP.NE.U32.AND P1, PT, RZ, UR10, PT ;  /* 0x0000000aff007c0c */ /* 0x000fc6000bf25070 */
[----:B------:R-:W-:Y:S01]  /*20010*/  IMAD R2, R2, UR8, RZ ;  /* 0x0000000802027c24 */ /* 0x000fe2000f8e02ff */
[----:B------:R-:W-:-:S03]  /*20020*/  ISETP.NE.AND.EX P1, PT, RZ, UR11, PT, P1 ;  /* 0x0000000bff007c0c */ /* 0x000fc6000bf25310 */
[----:B------:R-:W-:Y:S01]  /*20030*/  IMAD R5, R11, UR9, R2 ;  /* 0x000000090b057c24 */ /* 0x000fe2000f8e0202 */
[----:B------:R-:W-:-:S05]  /*20040*/  MOV R2, R14 ;  /* 0x0000000e00027202 */ /* 0x000fca0000000f00 */
[----:B------:R-:W-:Y:S01]  /*20050*/  IMAD.WIDE.U32 R2, R11, UR8, R2 ;  /* 0x000000080b027c25 */ /* 0x000fe2000f8e0002 */
[----:B------:R-:W-:-:S04]  /*20060*/  ULDC UR8, c[0x0][0x618] ;  /* 0x0001860000087ab9 */ /* 0x000fc80000000800 */
[----:B------:R-:W-:-:S04]  /*20070*/  IADD3 R3, R3, R5, RZ ;  /* 0x0000000503037210 */ /* 0x000fc80007ffe0ff */
[--C-:B------:R-:W-:Y:S02]  /*20080*/  SHF.R.U64 R11, R2, UR8, R3.reuse ;  /* 0x00000008020b7c19 */ /* 0x100fe40008001203 */
[----:B------:R-:W-:Y:S01]  /*20090*/  SHF.R.U32.HI R2, RZ, UR8, R3 ;  /* 0x00000008ff027c19 */ /* 0x000fe20008011603 */
[----:B------:R-:W-:-:S03]  /*200a0*/  ULDC UR8, c[0x0][0x608] ;  /* 0x0001820000087ab9 */ /* 0x000fc60000000800 */
[--C-:B------:R-:W-:Y:S02]  /*200b0*/  SHF.R.U32.HI R3, RZ, UR8, R2.reuse ;  /* 0x00000008ff037c19 */ /* 0x100fe40008011602 */
[----:B------:R-:W-:Y:S01]  /*200c0*/  SHF.R.U64 R12, R11, UR8, R2 ;  /* 0x000000080b0c7c19 */ /* 0x000fe20008001202 */
[----:B------:R-:W-:Y:S02]  /*200d0*/  ULDC UR8, c[0x0][0x658] ;  /* 0x0001960000087ab9 */ /* 0x000fe40000000800 */
[--C-:B------:R-:W-:Y:S02]  /*200e0*/  SHF.R.U32.HI R15, RZ, UR8, R3.reuse ;  /* 0x00000008ff0f7c19 */ /* 0x100fe40008011603 */
[----:B------:R-:W-:-:S03]  /*200f0*/  SHF.R.U64 R13, R12, UR8, R3 ;  /* 0x000000080c0d7c19 */ /* 0x000fc60008001203 */
[----:B------:R-:W-:Y:S01]  /*20100*/  IMAD.MOV.U32 R3, RZ, RZ, R15 ;  /* 0x000000ffff037224 */ /* 0x000fe200078e000f */
[----:B------:R-:W-:Y:S01]  /*20110*/  MOV R2, R13 ;  /* 0x0000000d00027202 */ /* 0x000fe20000000f00 */
[----:B------:R-:W-:Y:S06]  /*20120*/  @!P1 BRA `(.L_x_555) ;  /* 0x0000000000289947 */ /* 0x000fec0003800000 */
        /* <DEDUP_REMOVED lines=10> */
.L_x_555:
[----:B------:R-:W-:Y:S01]  /*201d0*/  ULDC UR8, c[0x0][0x648] ;  /* 0x0001920000087ab9 */ /* 0x000fe20000000800 */
[----:B------:R-:W-:Y:S01]  /*201e0*/  LOP3.LUT R12, R12, UR6, RZ, 0xc0, !PT ;  /* 0x000000060c0c7c12 */ /* 0x000fe2000f8ec0ff */
[----:B------:R-:W-:Y:S01]  /*201f0*/  UISETP.NE.AND UP0, UPT, UR39, URZ, UPT ;  /* 0x0000003f2700728c */ /* 0x000fe2000bf05270 */
[----:B------:R-:W-:Y:S01]  /*20200*/  SHF.R.U64 R3, R2, UR8, R3 ;  /* 0x0000000802037c19 */ /* 0x000fe20008001203 */
[----:B------:R-:W-:Y:S01]  /*20210*/  ULDC UR8, c[0x0][0x638] ;  /* 0x00018e0000087ab9 */ /* 0x000fe20000000800 */
[----:B------:R-:W-:Y:S02]  /*20220*/  MOV R4, 0x1 ;  /* 0x0000000100047802 */ /* 0x000fe40000000f00 */
[C---:B------:R-:W-:Y:S01]  /*20230*/  IADD3 R2, -R3.reuse, RZ, RZ ;  /* 0x000000ff03027210 */ /* 0x040fe20007ffe1ff */
[----:B------:R-:W-:Y:S01]  /*20240*/  IMAD R5, R3, UR5, R12 ;  /* 0x0000000503057c24 */ /* 0x000fe2000f8e020c */
[----:B------:R-:W-:Y:S02]  /*20250*/  PLOP3.LUT P1, PT, PT, PT, UP0, 0x40, 0x0 ;  /* 0x000000000000781c */ /* 0x000fe40003f2e808 */
[----:B------:R-:W-:Y:S01]  /*20260*/  PLOP3.LUT P3, PT, PT, PT, UP0, 0x40, 0x0 ;  /* 0x000000000000781c */ /* 0x000fe20003f6e808 */
[----:B------:R-:W-:Y:S01]  /*20270*/  IMAD R13, R2, UR8, R13 ;  /* 0x00000008020d7c24 */ /* 0x000fe2000f8e020d */
[----:B------:R-:W-:Y:S01]  /*20280*/  ULDC UR8, c[0x0][0x610] ;  /* 0x0001840000087ab9 */ /* 0x000fe20000000800 */
[----:B------:R-:W-:Y:S01]  /*20290*/  LOP3.LUT R2, R11, UR4, RZ, 0xc0, !PT ;  /* 0x000000040b027c12 */ /* 0x000fe2000f8ec0ff */
[----:B------:R-:W-:Y:S01]  /*202a0*/  IMAD R8, R5, UR8, R8 ;  /* 0x0000000805087c24 */ /* 0x000fe2000f8e0208 */
[----:B------:R-:W-:-:S03]  /*202b0*/  ULDC UR8, c[0x0][0x600] ;  /* 0x0001800000087ab9 */ /* 0x000fc60000000800 */
[----:B------:R-:W-:-:S05]  /*202c0*/  IMAD R13, R13, UR8, R2 ;  /* 0x000000080d0d7c24 */ /* 0x000fca000f8e0202 */
[----:B------:R-:W-:Y:S02]  /*202d0*/  SEL R2, R13, R8, P1 ;  /* 0x000000080d027207 */ /* 0x000fe40000800000 */
[----:B------:R-:W-:-:S07]  /*202e0*/  SEL R3, R8, R13, P3 ;  /* 0x0000000d08037207 */ /* 0x000fce0001800000 */
.L_x_553:
[----:B------:R-:W-:Y:S05]  /*202f0*/  BSYNC B1 ;  /* 0x0000000000017941 */ /* 0x000fea0003800000 */
.L_x_552:
[----:B------:R-:W-:-:S13]  /*20300*/  LOP3.LUT P1, RZ, R4, 0xff, RZ, 0xc0, !PT ;  /* 0x000000ff04ff7812 */ /* 0x000fda000782c0ff */
[----:B------:R-:W-:Y:S05]  /*20310*/  @P1 BRA `(.L_x_556) ;  /* 0xfffffff000f81947 */ /* 0x000fea000383ffff */
[----:B------:R-:W-:Y:S05]  /*20320*/  BSYNC B0 ;  /* 0x0000000000007941 */ /* 0x000fea0003800000 */
.L_x_544:
[----:B------:R-:W-:-:S03]  /*20330*/  UMOV UR8, 0xffffffff ;  /* 0xffffffff00087882 */ /* 0x000fc60000000000 */
[----:B------:R-:W-:Y:S05]  /*20340*/  BRA.DIV UR8, `(.L_x_557) ;  /* 0x0000000608647947 */ /* 0x000fea000b800000 */
[----:B------:R-:W-:-:S13]  /*20350*/  ELECT P6, URZ, PT ;  /* 0x00000000003f782f */ /* 0x000fda00038c0000 */
.L_x_573:
[----:B------:R-:W-:Y:S04]  /*20360*/  BSSY B0, `(.L_x_558) ;  /* 0x000003e000007945 */ /* 0x000fe80003800000 */
[----:B------:R-:W-:Y:S05]  /*20370*/  @!P6 BRA `(.L_x_559) ;  /* 0x0000000000f0e947 */ /* 0x000fea0003800000 */
[----:B------:R-:W-:-:S04]  /*20380*/  ULOP3.LUT UR8, UR38, 0x2, URZ, 0xfc, !UPT ;  /* 0x0000000226087892 */ /* 0x000fc8000f8efc3f */
[----:B------:R-:W-:-:S06]  /*20390*/  UISETP.NE.AND UP0, UPT, UR8, 0x3, UPT ;  /* 0x000000030800788c */ /* 0x000fcc000bf05270 */
[----:B------:R-:W-:-:S13]  /*203a0*/  PLOP3.LUT P0, PT, PT, PT, UP0, 0x80, 0x0 ;  /* 0x000000000000781c */ /* 0x000fda0003f0f008 */
[----:B------:R-:W-:Y:S05]  /*203b0*/  @!P0 BRA `(.L_x_560) ;  /* 0x0000000000048947 */ /* 0x000fea0003800000 */
[----:B------:R-:W-:Y:S01]  /*203c0*/  BPT.TRAP 0x1 ;  /* 0x000000040000795c */ /* 0x000fe20000300000 */
.L_x_560:
[----:B------:R-:W0:Y:S01]  /*203d0*/  S2R R3, SR_CgaCtaId ;  /* 0x0000000000037919 */ /* 0x000e220000008800 */
[----:B------:R-:W-:-:S04]  /*203e0*/  MOV R2, 0x400 ;  /* 0x0000040000027802 */ /* 0x000fc80000000f00 */
[----:B0-----:R-:W-:Y:S02]  /*203f0*/  LEA R2, R3, R2, 0x18 ;  /* 0x0000000203027211 */ /* 0x001fe400078ec0ff */
[----:B------:R-:W-:-:S03]  /*20400*/  SHF.L.U32 R3, R0, 0x1f, RZ ;  /* 0x0000001f00037819 */ /* 0x000fc600000006ff */
[----:B------:R-:W-:-:S05]  /*20410*/  VIADD R2, R2, 0x30 ;  /* 0x0000003002027836 */ /* 0x000fca0000000000 */
[----:B------:R-:W-:-:S04]  /*20420*/  LEA R4, R7, R2, 0x3 ;  /* 0x0000000207047211 */ /* 0x000fc800078e18ff */
[----:B------:R-:W0:Y:S02]  /*20430*/  SYNCS.PHASECHK.TRANS64.TRYWAIT P0, [R4+URZ], R3 ;  /* 0x00000003040075a7 */ /* 0x000e24000800017f */
[----:B0-----:R-:W-:Y:S05]  /*20440*/  @!P0 BRA `(.L_x_561) ;  /* 0x0000000400448947 */ /* 0x001fea0003800000 */
.L_x_574:
[----:B------:R-:W-:-:S04]  /*20450*/  IADD3 R7, R7, 0x1, RZ ;  /* 0x0000000107077810 */ /* 0x000fc80007ffe0ff */
[----:B------:R-:W-:-:S04]  /*20460*/  ISETP.NE.AND P0, PT, R7, 0x6, PT ;  /* 0x000000060700780c */ /* 0x000fc80003f05270 */
[----:B0-----:R-:W-:Y:S02]  /*20470*/  SEL R3, RZ, 0x1, P0 ;  /* 0x00000001ff037807 */ /* 0x001fe40000000000 */
[----:B------:R-:W-:Y:S02]  /*20480*/  SEL R7, R7, RZ, P0 ;  /* 0x000000ff07077207 */ /* 0x000fe40000000000 */
[----:B------:R-:W-:-:S03]  /*20490*/  LOP3.LUT R4, R0, R3, RZ, 0x3c, !PT ;  /* 0x0000000300047212 */ /* 0x000fc600078e3cff */
[----:B------:R-:W-:Y:S01]  /*204a0*/  IMAD R3, R7, 0x8, R2 ;  /* 0x0000000807037824 */ /* 0x000fe200078e0202 */
[----:B------:R-:W-:-:S04]  /*204b0*/  SHF.L.U32 R0, R4, 0x1f, RZ ;  /* 0x0000001f04007819 */ /* 0x000fc800000006ff */
[----:B------:R-:W0:Y:S02]  /*204c0*/  SYNCS.PHASECHK.TRANS64.TRYWAIT P0, [R3+URZ], R0 ;  /* 0x00000000030075a7 */ /* 0x000e24000800017f */
[----:B0-----:R-:W-:Y:S05]  /*204d0*/  @!P0 BRA `(.L_x_562) ;  /* 0x0000000400348947 */ /* 0x001fea0003800000 */
.L_x_575:
[----:B0-----:R-:W-:-:S04]  /*204e0*/  IADD3 R0, R7, 0x1, RZ ;  /* 0x0000000107007810 */ /* 0x001fc80007ffe0ff */
[----:B------:R-:W-:-:S04]  /*204f0*/  ISETP.NE.AND P0, PT, R0, 0x6, PT ;  /* 0x000000060000780c */ /* 0x000fc80003f05270 */
[----:B------:R-:W-:Y:S02]  /*20500*/  SEL R3, RZ, 0x1, P0 ;  /* 0x00000001ff037807 */ /* 0x000fe40000000000 */
[----:B------:R-:W-:Y:S02]  /*20510*/  SEL R5, R0, RZ, P0 ;  /* 0x000000ff00057207 */ /* 0x000fe40000000000 */
[----:B------:R-:W-:Y:S02]  /*20520*/  LOP3.LUT R4, R4, R3, RZ, 0x3c, !PT ;  /* 0x0000000304047212 */ /* 0x000fe400078e3cff */
[----:B------:R-:W-:Y:S02]  /*20530*/  LEA R3, R5, R2, 0x3 ;  /* 0x0000000205037211 */ /* 0x000fe400078e18ff */
[----:B------:R-:W-:-:S04]  /*20540*/  SHF.L.U32 R0, R4, 0x1f, RZ ;  /* 0x0000001f04007819 */ /* 0x000fc800000006ff */
[----:B------:R-:W0:Y:S02]  /*20550*/  SYNCS.PHASECHK.TRANS64.TRYWAIT P0, [R3+URZ], R0 ;  /* 0x00000000030075a7 */ /* 0x000e24000800017f */
[----:B0-----:R-:W-:Y:S05]  /*20560*/  @!P0 BRA `(.L_x_563) ;  /* 0x0000000400248947 */ /* 0x001fea0003800000 */
.L_x_576:
[----:B0-----:R-:W-:-:S05]  /*20570*/  VIADD R0, R5, 0x1 ;  /* 0x0000000105007836 */ /* 0x001fca0000000000 */
        /* <DEDUP_REMOVED lines=8> */
.L_x_577:
[----:B0-----:R-:W-:-:S04]  /*20600*/  IADD3 R0, R5, 0x1, RZ ;  /* 0x0000000105007810 */ /* 0x001fc80007ffe0ff */
[----:B------:R-:W-:-:S04]  /*20610*/  ISETP.NE.AND P0, PT, R0, 0x6, PT ;  /* 0x000000060000780c */ /* 0x000fc80003f05270 */
[----:B------:R-:W-:Y:S02]  /*20620*/  SEL R3, RZ, 0x1, P0 ;  /* 0x00000001ff037807 */ /* 0x000fe40000000000 */
[----:B------:R-:W-:Y:S02]  /*20630*/  SEL R5, R0, RZ, P0 ;  /* 0x000000ff00057207 */ /* 0x000fe40000000000 */
[----:B------:R-:W-:-:S03]  /*20640*/  LOP3.LUT R7, R4, R3, RZ, 0x3c, !PT ;  /* 0x0000000304077212 */ /* 0x000fc600078e3cff */
[----:B------:R-:W-:Y:S01]  /*20650*/  IMAD R3, R5, 0x8, R2 ;  /* 0x0000000805037824 */ /* 0x000fe200078e0202 */
[----:B------:R-:W-:-:S04]  /*20660*/  SHF.L.U32 R0, R7, 0x1f, RZ ;  /* 0x0000001f07007819 */ /* 0x000fc800000006ff */
[----:B------:R-:W0:Y:S02]  /*20670*/  SYNCS.PHASECHK.TRANS64.TRYWAIT P0, [R3+URZ], R0 ;  /* 0x00000000030075a7 */ /* 0x000e24000800017f */
[----:B0-----:R-:W-:Y:S05]  /*20680*/  @!P0 BRA `(.L_x_565) ;  /* 0x0000000400048947 */ /* 0x001fea0003800000 */
.L_x_578:
[----:B0-----:R-:W-:-:S04]  /*20690*/  IADD3 R0, R5, 0x1, RZ ;  /* 0x0000000105007810 */ /* 0x001fc80007ffe0ff */
[----:B------:R-:W-:-:S04]  /*206a0*/  ISETP.NE.AND P0, PT, R0, 0x6, PT ;  /* 0x000000060000780c */ /* 0x000fc80003f05270 */
[----:B------:R-:W-:Y:S02]  /*206b0*/  SEL R4, RZ, 0x1, P0 ;  /* 0x00000001ff047807 */ /* 0x000fe40000000000 */
[----:B------:R-:W-:Y:S02]  /*206c0*/  SEL R3, R0, RZ, P0 ;  /* 0x000000ff00037207 */ /* 0x000fe40000000000 */
[----:B------:R-:W-:Y:S02]  /*206d0*/  LOP3.LUT R0, R7, R4, RZ, 0x3c, !PT ;  /* 0x0000000407007212 */ /* 0x000fe400078e3cff */
[----:B------:R-:W-:Y:S02]  /*206e0*/  LEA R3, R3, R2, 0x3 ;  /* 0x0000000203037211 */ /* 0x000fe400078e18ff */
[----:B------:R-:W-:-:S07]  /*206f0*/  SHF.L.U32 R0, R0, 0x1f, RZ ;  /* 0x0000001f00007819 */ /* 0x000fce00000006ff */
.L_x_566:
[----:B0-----:R0:W1:Y:S02]  /*20700*/  SYNCS.PHASECHK.TRANS64.TRYWAIT P0, [R3+URZ], R0 ;  /* 0x00000000030075a7 */ /* 0x001064000800017f */
[----:B-1----:R-:W-:Y:S05]  /*20710*/  @!P0 NANOSLEEP.SYNCS 0x989680 ;  /* 0x009896800000895d */ /* 0x002fea0003900000 */
[----:B------:R-:W1:Y:S02]  /*20720*/  @!P0 SYNCS.PHASECHK.TRANS64 P0, [R3+URZ], R0 ;  /* 0x00000000030085a7 */ /* 0x000e64000800007f */
[----:B-1----:R-:W-:Y:S05]  /*20730*/  @!P0 BRA `(.L_x_566) ;  /* 0xfffffffc00f08947 */ /* 0x002fea000383ffff */
.L_x_559:
[----:B------:R-:W-:Y:S05]  /*20740*/  BSYNC B0 ;  /* 0x0000000000007941 */ /* 0x000fea0003800000 */
.L_x_558:
[----:B------:R-:W-:Y:S05]  /*20750*/  EXIT ;  /* 0x000000000000794d */ /* 0x000fea0003800000 */
.L_x_17:
[----:B-1----:R1:W4:Y:S02]  /*20760*/  SYNCS.PHASECHK.TRANS64.TRYWAIT P1, [R3+URZ], R0 ;  /* 0x00000000030075a7 */ /* 0x002324000802017f */
[----:B----4-:R-:W-:Y:S05]  /*20770*/  @!P1 NANOSLEEP.SYNCS 0x989680 ;  /* 0x009896800000995d */ /* 0x010fea0003900000 */
[----:B------:R-:W4:Y:S02]  /*20780*/  @!P1 SYNCS.PHASECHK.TRANS64 P1, [R3+URZ], R0 ;  /* 0x00000000030095a7 */ /* 0x000f24000802007f */
[----:B----4-:R-:W-:Y:S05]  /*20790*/  @!P1 BRA `(.L_x_17) ;  /* 0xfffffffc00f09947 */ /* 0x010fea000383ffff */
[----:B------:R-:W-:Y:S05]  /*207a0*/  BRA `(.L_x_16) ;  /* 0xfffffe0c002c7947 */ /* 0x000fea000383ffff */
.L_x_22:
[----:B-1----:R-:W-:-:S04]  /*207b0*/  IMAD.U32 R4, RZ, RZ, UR10 ;  /* 0x0000000aff047e24 */ /* 0x002fc8000f8e00ff */
[----:B------:R1:W2:Y:S03]  /*207c0*/  SYNCS.PHASECHK.TRANS64.TRYWAIT P1, [R4+URZ], R3 ;  /* 0x00000003040075a7 */ /* 0x0002a6000802017f */
[----:B--2---:R-:W-:Y:S05]  /*207d0*/  @!P1 NANOSLEEP.SYNCS 0x989680 ;  /* 0x009896800000995d */ /* 0x004fea0003900000 */
[----:B------:R-:W2:Y:S02]  /*207e0*/  @!P1 SYNCS.PHASECHK.TRANS64 P1, [R4+URZ], R3 ;  /* 0x00000003040095a7 */ /* 0x000ea4000802007f */
[----:B--2---:R-:W-:Y:S05]  /*207f0*/  @!P1 BRA `(.L_x_22) ;  /* 0xfffffffc00ec9947 */ /* 0x004fea000383ffff */
[----:B------:R-:W-:Y:S05]  /*20800*/  BRA `(.L_x_21) ;  /* 0xfffffe80009c7947 */ /* 0x000fea000383ffff */
.L_x_545:
[----:B------:R-:W-:Y:S01]  /*20810*/  BSSY B1, `(.L_x_567) ;  /* 0x0000006000017945 */ /* 0x000fe20003800000 */
[----:B------:R-:W-:-:S07]  /*20820*/  MOV R15, 0xffffffff ;  /* 0xffffffff000f7802 */ /* 0x000fce0000000f00 */
[----:B------:R-:W-:Y:S05]  /*20830*/  WARPSYNC.COLLECTIVE R15, `(.L_x_568) ;  /* 0x000000000f0c7348 */ /* 0x000fea0003c00000 */
[----:B------:R-:W-:Y:S02]  /*20840*/  ELECT P6, UR62, PT ;  /* 0x00000000003e782f */ /* 0x000fe400038c0000 */
[----:B------:R-:W-:Y:S01]  /*20850*/  MOV R14, UR62 ;  /* 0x0000003e000e7c02 */ /* 0x000fe20008000f00 */
[----:B------:R-:W-:Y:S10]  /*20860*/  ENDCOLLECTIVE ;  /* 0x000000000000791b */ /* 0x000ff40003800000 */
.L_x_568:
[----:B------:R-:W-:Y:S05]  /*20870*/  BSYNC B1 ;  /* 0x0000000000017941 */ /* 0x000fea0003800000 */
.L_x_567:
[----:B------:R-:W-:Y:S05]  /*20880*/  BRA `(.L_x_569) ;  /* 0xffffffec00a87947 */ /* 0x000fea000383ffff */
.L_x_548:
[----:B-1----:R1:W2:Y:S02]  /*20890*/  SYNCS.PHASECHK.TRANS64.TRYWAIT P1, [R14+URZ+0x30], R11 ;  /* 0x0000300b0e0075a7 */ /* 0x0022a4000802017f */
[----:B--2---:R-:W-:Y:S05]  /*208a0*/  @!P1 NANOSLEEP.SYNCS 0x989680 ;  /* 0x009896800000995d */ /* 0x004fea0003900000 */
[----:B------:R-:W2:Y:S02]  /*208b0*/  @!P1 SYNCS.PHASECHK.TRANS64 P1, [R14+URZ+0x30], R11 ;  /* 0x0000300b0e0095a7 */ /* 0x000ea4000802007f */
[----:B--2---:R-:W-:Y:S05]  /*208c0*/  @!P1 BRA `(.L_x_548) ;  /* 0xfffffffc00f09947 */ /* 0x004fea000383ffff */
[----:B------:R-:W-:Y:S05]  /*208d0*/  BRA `(.L_x_570) ;  /* 0xffffffec00dc7947 */ /* 0x000fea000383ffff */
.L_x_557:
[----:B------:R-:W-:Y:S01]  /*208e0*/  BSSY B0, `(.L_x_571) ;  /* 0x0000006000007945 */ /* 0x000fe20003800000 */
[----:B------:R-:W-:-:S07]  /*208f0*/  MOV R15, 0xffffffff ;  /* 0xffffffff000f7802 */ /* 0x000fce0000000f00 */
[----:B------:R-:W-:Y:S05]  /*20900*/  WARPSYNC.COLLECTIVE R15, `(.L_x_572) ;  /* 0x000000000f0c7348 */ /* 0x000fea0003c00000 */
[----:B------:R-:W-:Y:S02]  /*20910*/  ELECT P6, UR62, PT ;  /* 0x00000000003e782f */ /* 0x000fe400038c0000 */
[----:B------:R-:W-:Y:S01]  /*20920*/  MOV R14, UR62 ;  /* 0x0000003e000e7c02 */ /* 0x000fe20008000f00 */
[----:B------:R-:W-:Y:S10]  /*20930*/  ENDCOLLECTIVE ;  /* 0x000000000000791b */ /* 0x000ff40003800000 */
.L_x_572:
[----:B------:R-:W-:Y:S05]  /*20940*/  BSYNC B0 ;  /* 0x0000000000007941 */ /* 0x000fea0003800000 */
.L_x_571:
[----:B------:R-:W-:Y:S05]  /*20950*/  BRA `(.L_x_573) ;  /* 0xfffffff800807947 */ /* 0x000fea000383ffff */
.L_x_561:
[----:B0-----:R0:W1:Y:S02]  /*20960*/  SYNCS.PHASECHK.TRANS64.TRYWAIT P0, [R4+URZ], R3 ;  /* 0x00000003040075a7 */ /* 0x001064000800017f */
[----:B-1----:R-:W-:Y:S05]  /*20970*/  @!P0 NANOSLEEP.SYNCS 0x989680 ;  /* 0x009896800000895d */ /* 0x002fea0003900000 */
[----:B------:R-:W1:Y:S02]  /*20980*/  @!P0 SYNCS.PHASECHK.TRANS64 P0, [R4+URZ], R3 ;  /* 0x00000003040085a7 */ /* 0x000e64000800007f */
[----:B-1----:R-:W-:Y:S05]  /*20990*/  @!P0 BRA `(.L_x_561) ;  /* 0xfffffffc00f08947 */ /* 0x002fea000383ffff */
[----:B------:R-:W-:Y:S05]  /*209a0*/  BRA `(.L_x_574) ;  /* 0xfffffff800a87947 */ /* 0x000fea000383ffff */
.L_x_562:
[----:B0-----:R0:W1:Y:S02]  /*209b0*/  SYNCS.PHASECHK.TRANS64.TRYWAIT P0, [R3+URZ], R0 ;  /* 0x00000000030075a7 */ /* 0x001064000800017f */
[----:B-1----:R-:W-:Y:S05]  /*209c0*/  @!P0 NANOSLEEP.SYNCS 0x989680 ;  /* 0x009896800000895d */ /* 0x002fea0003900000 */
[----:B------:R-:W1:Y:S02]  /*209d0*/  @!P0 SYNCS.PHASECHK.TRANS64 P0, [R3+URZ], R0 ;  /* 0x00000000030085a7 */ /* 0x000e64000800007f */
[----:B-1----:R-:W-:Y:S05]  /*209e0*/  @!P0 BRA `(.L_x_562) ;  /* 0xfffffffc00f08947 */ /* 0x002fea000383ffff */
[----:B------:R-:W-:Y:S05]  /*209f0*/  BRA `(.L_x_575) ;  /* 0xfffffff800b87947 */ /* 0x000fea000383ffff */
.L_x_563:
[----:B0-----:R0:W1:Y:S02]  /*20a00*/  SYNCS.PHASECHK.TRANS64.TRYWAIT P0, [R3+URZ], R0 ;  /* 0x00000000030075a7 */ /* 0x001064000800017f */
[----:B-1----:R-:W-:Y:S05]  /*20a10*/  @!P0 NANOSLEEP.SYNCS 0x989680 ;  /* 0x009896800000895d */ /* 0x002fea0003900000 */
[----:B------:R-:W1:Y:S02]  /*20a20*/  @!P0 SYNCS.PHASECHK.TRANS64 P0, [R3+URZ], R0 ;  /* 0x00000000030085a7 */ /* 0x000e64000800007f */
[----:B-1----:R-:W-:Y:S05]  /*20a30*/  @!P0 BRA `(.L_x_563) ;  /* 0xfffffffc00f08947 */ /* 0x002fea000383ffff */
[----:B------:R-:W-:Y:S05]  /*20a40*/  BRA `(.L_x_576) ;  /* 0xfffffff800c87947 */ /* 0x000fea000383ffff */
.L_x_564:
[----:B0-----:R0:W1:Y:S02]  /*20a50*/  SYNCS.PHASECHK.TRANS64.TRYWAIT P0, [R3+URZ], R0 ;  /* 0x00000000030075a7 */ /* 0x001064000800017f */
[----:B-1----:R-:W-:Y:S05]  /*20a60*/  @!P0 NANOSLEEP.SYNCS 0x989680 ;  /* 0x009896800000895d */ /* 0x002fea0003900000 */
[----:B------:R-:W1:Y:S02]  /*20a70*/  @!P0 SYNCS.PHASECHK.TRANS64 P0, [R3+URZ], R0 ;  /* 0x00000000030085a7 */ /* 0x000e64000800007f */
[----:B-1----:R-:W-:Y:S05]  /*20a80*/  @!P0 BRA `(.L_x_564) ;  /* 0xfffffffc00f08947 */ /* 0x002fea000383ffff */
[----:B------:R-:W-:Y:S05]  /*20a90*/  BRA `(.L_x_577) ;  /* 0xfffffff800d87947 */ /* 0x000fea000383ffff */
.L_x_565:
[----:B0-----:R0:W1:Y:S02]  /*20aa0*/  SYNCS.PHASECHK.TRANS64.TRYWAIT P0, [R3+URZ], R0 ;  /* 0x00000000030075a7 */ /* 0x001064000800017f */
[----:B-1----:R-:W-:Y:S05]  /*20ab0*/  @!P0 NANOSLEEP.SYNCS 0x989680 ;  /* 0x009896800000895d */ /* 0x002fea0003900000 */
[----:B------:R-:W1:Y:S02]  /*20ac0*/  @!P0 SYNCS.PHASECHK.TRANS64 P0, [R3+URZ], R0 ;  /* 0x00000000030085a7 */ /* 0x000e64000800007f */
[----:B-1----:R-:W-:Y:S05]  /*20ad0*/  @!P0 BRA `(.L_x_565) ;  /* 0xfffffffc00f08947 */ /* 0x002fea000383ffff */
[----:B------:R-:W-:Y:S05]  /*20ae0*/  BRA `(.L_x_578) ;  /* 0xfffffff800e87947 */ /* 0x000fea000383ffff */
.L_x_579:
[----:B------:R-:W-:-:S00]  /*20af0*/  BRA `(.L_x_579) ;  /* 0xfffffffc00fc7947 */ /* 0x000fc0000383ffff */
[----:B------:R-:W-:-:S00]  /*20b00*/  NOP ;  /* 0x0000000000007918 */ /* 0x000fc00000000000 */
[----:B------:R-:W-:-:S00]  /*20b10*/  NOP ;  /* 0x0000000000007918 */ /* 0x000fc00000000000 */
[----:B------:R-:W-:-:S00]  /*20b20*/  NOP ;  /* 0x0000000000007918 */ /* 0x000fc00000000000 */
[----:B------:R-:W-:-:S00]  /*20b30*/  NOP ;  /* 0x0000000000007918 */ /* 0x000fc00000000000 */
[----:B------:R-:W-:-:S00]  /*20b40*/  NOP ;  /* 0x0000000000007918 */ /* 0x000fc00000000000 */
[----:B------:R-:W-:-:S00]  /*20b50*/  NOP ;  /* 0x0000000000007918 */ /* 0x000fc00000000000 */
[----:B------:R-:W-:-:S00]  /*20b60*/  NOP ;  /* 0x0000000000007918 */ /* 0x000fc00000000000 */
[----:B------:R-:W-:-:S00]  /*20b70*/  NOP ;  /* 0x0000000000007918 */ /* 0x000fc00000000000 */
.L_x_580:


//--------------------- .nv.global.init           --------------------------
	.section	.nv.global.init,"aw",@progbits
.nv.global.init:
	.type		$str$22,@object
	.size		$str$22,($str$23 - $str$22)
$str$22:
        /*0000*/ 	.byte	0x6b, 0x5f, 0x74, 0x69, 0x6c, 0x65, 0x5f, 0x63, 0x6f, 0x75, 0x6e, 0x74, 0x20, 0x3e, 0x3d, 0x20
        /*0010*/ 	.byte	0x31, 0x00
	.type		$str$23,@object
	.size		$str$23,(__unnamed_1 - $str$23)
$str$23:
        /*0012*/ 	.byte	0x2f, 0x74, 0x6d, 0x70, 0x2f, 0x63, 0x75, 0x74, 0x6c, 0x61, 0x73, 0x73, 0x5f, 0x73, 0x77, 0x65
        /*0022*/ 	.byte	0x65, 0x70, 0x5f, 0x73, 0x72, 0x63, 0x2f, 0x69, 0x6e, 0x63, 0x6c, 0x75, 0x64, 0x65, 0x2f, 0x63
        /*0032*/ 	.byte	0x75, 0x74, 0x6c, 0x61, 0x73, 0x73, 0x2f, 0x67, 0x65, 0x6d, 0x6d, 0x2f, 0x63, 0x6f, 0x6c, 0x6c
        /*0042*/ 	.byte	0x65, 0x63, 0x74, 0x69, 0x76, 0x65, 0x2f, 0x73, 0x6d, 0x39, 0x30, 0x5f, 0x6d, 0x6d, 0x61, 0x5f
        /*0052*/ 	.byte	0x74, 0x6d, 0x61, 0x5f, 0x67, 0x6d, 0x6d, 0x61, 0x5f, 0x73, 0x73, 0x5f, 0x77, 0x61, 0x72, 0x70
        /*0062*/ 	.byte	0x73, 0x70, 0x65, 0x63, 0x69, 0x61, 0x6c, 0x69, 0x7a, 0x65, 0x64, 0x2e, 0x68, 0x70, 0x70, 0x00
	.type		__unnamed_1,@object
	.size		__unnamed_1,(.L_0 - __unnamed_1)
__unnamed_1:
        /* <DEDUP_REMOVED lines=176> */
        /*0b72*/ 	.byte	0x74, 0x69, 0x74, 0x79, 0x5d, 0x00
.L_0:


//--------------------- .nv.shared._ZN7cutlass13device_kernelINS_4gemm6kernel13GemmUniversalIN4cute5tupleIJiiiiEEENS1_10collective13CollectiveMmaINS1_34MainloopSm90TmaGmmaWarpSpecializedILi6ENS5_IJNS4_1CILi1EEESB_SB_EEENS1_35KernelTmaWarpSpecializedCooperativeEEENS5_IJNSA_ILi256EEESF_NSA_ILi64EEEEEEfNS5_IJlSB_lEEEfSI_NS4_8TiledMMAINS4_8MMA_AtomIJNS4_4SM904GMMA30MMA_64x256x8_F32TF32TF32_SS_TNILNSM_7ScaleInE1ELSO_1EEEEEENS4_6LayoutINS5_IJNSA_ILi2EEESB_SB_EEENS5_IJSB_NSA_ILi0EEESU_EEEEENS5_IJNS4_10UnderscoreESX_SX_EEEEENS4_13SM90_TMA_LOADENS4_14ComposedLayoutINS4_7SwizzleILi3ELi4ELi3EEENS4_18smem_ptr_flag_bitsILi32EEENSR_INS5_IJNSA_ILi8EEENSA_ILi32EEEEEENS5_IJS17_SB_EEEEEEEvNS4_8identityES10_S1B_vS1C_EENS_8epilogue10collective6detail29Sm90TmaWarpSpecializedAdapterINS1F_15DefaultEpilogueIfSI_SI_NS1E_6thread17LinearCombinationIfLi1EffLNS1J_9ScaleType4KindE0ELNS_15FloatRoundStyleE2EfEENS1_15EpilogueDefaultEEEEEvvEEEEvNT_6ParamsE --------------------------
	.section	.nv.shared._ZN7cutlass13device_kernelINS_4gemm6kernel13GemmUniversalIN4cute5tupleIJiiiiEEENS1_10collective13CollectiveMmaINS1_34MainloopSm90TmaGmmaWarpSpecializedILi6ENS5_IJNS4_1CILi1EEESB_SB_EEENS1_35KernelTmaWarpSpecializedCooperativeEEENS5_IJNSA_ILi256EEESF_NSA_ILi64EEEEEEfNS5_IJlSB_lEEEfSI_NS4_8TiledMMAINS4_8MMA_AtomIJNS4_4SM904GMMA30MMA_64x256x8_F32TF32TF32_SS_TNILNSM_7ScaleInE1ELSO_1EEEEEENS4_6LayoutINS5_IJNSA_ILi2EEESB_SB_EEENS5_IJSB_NSA_ILi0EEESU_EEEEENS5_IJNS4_10UnderscoreESX_SX_EEEEENS4_13SM90_TMA_LOADENS4_14ComposedLayoutINS4_7SwizzleILi3ELi4ELi3EEENS4_18smem_ptr_flag_bitsILi32EEENSR_INS5_IJNSA_ILi8EEENSA_ILi32EEEEEENS5_IJS17_SB_EEEEEEEvNS4_8identityES10_S1B_vS1C_EENS_8epilogue10collective6detail29Sm90TmaWarpSpecializedAdapterINS1F_15DefaultEpilogueIfSI_SI_NS1E_6thread17LinearCombinationIfLi1EffLNS1J_9ScaleType4KindE0ELNS_15FloatRoundStyleE2EfEENS1_15EpilogueDefaultEEEEEvvEEEEvNT_6ParamsE,"aw",@nobits
	.sectionflags	@""
	.align	16
	.zero		1024


//--------------------- .nv.shared.reserved.0     --------------------------
	.section	.nv.shared.reserved.0,"aw",@nobits
	.weak		__nv_reservedSMEM_offset_0_alias
	.size		__nv_reservedSMEM_offset_0_alias, 0, 0
	.other		__nv_reservedSMEM_offset_0_alias,@"STO_CUDA_RESERVED_SHARED STV_DEFAULT"
__nv_reservedSMEM_offset_0_alias:
	.zero		0


//--------------------- .nv.global                --------------------------
	.section	.nv.global,"aw",@nobits
.nv.global:
	.type		_ZN40_INTERNAL_bbaf55d4_4_k_cu_46d7192f_198204cute1_E,@object
	.size		_ZN40_INTERNAL_bbaf55d4_4_k_cu_46d7192f_198204cute1_E,(_ZN40_INTERNAL_bbaf55d4_4_k_cu_46d7192f_198204cuda3std3__45__cpo6cbeginE - _ZN40_INTERNAL_bbaf55d4_4_k_cu_46d7192f_198204cute1_E)
_ZN40_INTERNAL_bbaf55d4_4_k_cu_46d7192f_198204cute1_E:
	.zero		1
	.type		_ZN40_INTERNAL_bbaf55d4_4_k_cu_46d7192f_198204cuda3std3__45__cpo6cbeginE,@object
	.size		_ZN40_INTERNAL_bbaf55d4_4_k_cu_46d7192f_198204cuda3std3__45__cpo6cbeginE,(_ZN40_INTERNAL_bbaf55d4_4_k_cu_46d7192f_198204cuda3std3__48in_placeE - _ZN40_INTERNAL_bbaf55d4_4_k_cu_46d7192f_198204cuda3std3__45__cpo6cbeginE)
_ZN40_INTERNAL_bbaf55d4_4_k_cu_46d7192f_198204cuda3std3__45__cpo6cbeginE:
	.zero		1
	.type		_ZN40_INTERNAL_bbaf55d4_4_k_cu_46d7192f_198204cuda3std3__48in_placeE,@object
	.size		_ZN40_INTERNAL_bbaf55d4_4_k_cu_46d7192f_198204cuda3std3__48in_placeE,(_ZN40_INTERNAL_bbaf55d4_4_k_cu_46d7192f_198204cuda3std6ranges3__45__cpo9iter_moveE - _ZN40_INTERNAL_bbaf55d4_4_k_cu_46d7192f_198204cuda3std3__48in_placeE)
_ZN40_INTERNAL_bbaf55d4_4_k_cu_46d7192f_198204cuda3std3__48in_placeE:
	.zero		1
	.type		_ZN40_INTERNAL_bbaf55d4_4_k_cu_46d7192f_198204cuda3std6ranges3__45__cpo9iter_moveE,@object
	.size		_ZN40_INTERNAL_bbaf55d4_4_k_cu_46d7192f_198204cuda3std6ranges3__45__cpo9iter_moveE,(_ZN40_INTERNAL_bbaf55d4_4_k_cu_46d7192f_198204cuda3std3__45__cpo5beginE - _ZN40_INTERNAL_bbaf55d4_4_k_cu_46d7192f_198204cuda3std6ranges3__45__cpo9iter_moveE)
_ZN40_INTERNAL_bbaf55d4_4_k_cu_46d7192f_198204cuda3std6ranges3__45__cpo9iter_moveE:
	.zero		1
	.type		_ZN40_INTERNAL_bbaf55d4_4_k_cu_46d7192f_198204cuda3std3__45__cpo5beginE,@object
	.size		_ZN40_INTERNAL_bbaf55d4_4_k_cu_46d7192f_198204cuda3std3__45__cpo5beginE,(_ZN40_INTERNAL_bbaf55d4_4_k_cu_46d7192f_198204cuda3std3__442_GLOBAL__N__bbaf55d4_4_k_cu_46d7192f_198206ignoreE - _ZN40_INTERNAL_bbaf55d4_4_k_cu_46d7192f_198204cuda3std3__45__cpo5beginE)
_ZN40_INTERNAL_bbaf55d4_4_k_cu_46d7192f_198204cuda3std3__45__cpo5beginE:
	.zero		1
	.type		_ZN40_INTERNAL_bbaf55d4_4_k_cu_46d7192f_198204cuda3std3__442_GLOBAL__N__bbaf55d4_4_k_cu_46d7192f_198206ignoreE,@object
	.size		_ZN40_INTERNAL_bbaf55d4_4_k_cu_46d7192f_198204cuda3std3__442_GLOBAL__N__bbaf55d4_4_k_cu_46d7192f_198206ignoreE,(_ZN40_INTERNAL_bbaf55d4_4_k_cu_46d7192f_198204cute7productE - _ZN40_INTERNAL_bbaf55d4_4_k_cu_46d7192f_198204cuda3std3__442_GLOBAL__N__bbaf55d4_4_k_cu_46d7192f_198206ignoreE)
_ZN40_INTERNAL_bbaf55d4_4_k_cu_46d7192f_198204cuda3std3__442_GLOBAL__N__bbaf55d4_4_k_cu_46d7192f_198206ignoreE:
	.zero		1
	.type		_ZN40_INTERNAL_bbaf55d4_4_k_cu_46d7192f_198204cute7productE,@object
	.size		_ZN40_INTERNAL_bbaf55d4_4_k_cu_46d7192f_198204cute7productE,(_ZN40_INTERNAL_bbaf55d4_4_k_cu_46d7192f_198204cuda3std3__45__cpo3endE - _ZN40_INTERNAL_bbaf55d4_4_k_cu_46d7192f_198204cute7productE)
_ZN40_INTERNAL_bbaf55d4_4_k_cu_46d7192f_198204cute7productE:
	.zero		1
	.type		_ZN40_INTERNAL_bbaf55d4_4_k_cu_46d7192f_198204cuda3std3__45__cpo3endE,@object
	.size		_ZN40_INTERNAL_bbaf55d4_4_k_cu_46d7192f_198204cuda3std3__45__cpo3endE,(_ZN40_INTERNAL_bbaf55d4_4_k_cu_46d7192f_198204cuda3std3__419piecewise_constructE - _ZN40_INTERNAL_bbaf55d4_4_k_cu_46d7192f_198204cuda3std3__45__cpo3endE)
_ZN40_INTERNAL_bbaf55d4_4_k_cu_46d7192f_198204cuda3std3__45__cpo3endE:
	.zero		1
	.type		_ZN40_INTERNAL_bbaf55d4_4_k_cu_46d7192f_198204cuda3std3__419piecewise_constructE,@object
	.size		_ZN40_INTERNAL_bbaf55d4_4_k_cu_46d7192f_198204cuda3std3__419piecewise_constructE,(_ZN40_INTERNAL_bbaf55d4_4_k_cu_46d7192f_198204cuda3std3__45__cpo4cendE - _ZN40_INTERNAL_bbaf55d4_4_k_cu_46d7192f_198204cuda3std3__419piecewise_constructE)
_ZN40_INTERNAL_bbaf55d4_4_k_cu_46d7192f_198204cuda3std3__419piecewise_constructE:
	.zero		1
	.type		_ZN40_INTERNAL_bbaf55d4_4_k_cu_46d7192f_198204cuda3std3__45__cpo4cendE,@object
	.size		_ZN40_INTERNAL_bbaf55d4_4_k_cu_46d7192f_198204cuda3std3__45__cpo4cendE,(_ZN40_INTERNAL_bbaf55d4_4_k_cu_46d7192f_198204cuda3std6ranges3__45__cpo4swapE - _ZN40_INTERNAL_bbaf55d4_4_k_cu_46d7192f_198204cuda3std3__45__cpo4cendE)
_ZN40_INTERNAL_bbaf55d4_4_k_cu_46d7192f_198204cuda3std3__45__cpo4cendE:
	.zero		1
	.type		_ZN40_INTERNAL_bbaf55d4_4_k_cu_46d7192f_198204cuda3std6ranges3__45__cpo4swapE,@object
	.size		_ZN40_INTERNAL_bbaf55d4_4_k_cu_46d7192f_198204cuda3std6ranges3__45__cpo4swapE,(.L_8 - _ZN40_INTERNAL_bbaf55d4_4_k_cu_46d7192f_198204cuda3std6ranges3__45__cpo4swapE)
_ZN40_INTERNAL_bbaf55d4_4_k_cu_46d7192f_198204cuda3std6ranges3__45__cpo4swapE:
	.zero		1
.L_8:


//--------------------- .nv.constant0._ZN7cutlass13device_kernelINS_4gemm6kernel13GemmUniversalIN4cute5tupleIJiiiiEEENS1_10collective13CollectiveMmaINS1_34MainloopSm90TmaGmmaWarpSpecializedILi6ENS5_IJNS4_1CILi1EEESB_SB_EEENS1_35KernelTmaWarpSpecializedCooperativeEEENS5_IJNSA_ILi256EEESF_NSA_ILi64EEEEEEfNS5_IJlSB_lEEEfSI_NS4_8TiledMMAINS4_8MMA_AtomIJNS4_4SM904GMMA30MMA_64x256x8_F32TF32TF32_SS_TNILNSM_7ScaleInE1ELSO_1EEEEEENS4_6LayoutINS5_IJNSA_ILi2EEESB_SB_EEENS5_IJSB_NSA_ILi0EEESU_EEEEENS5_IJNS4_10UnderscoreESX_SX_EEEEENS4_13SM90_TMA_LOADENS4_14ComposedLayoutINS4_7SwizzleILi3ELi4ELi3EEENS4_18smem_ptr_flag_bitsILi32EEENSR_INS5_IJNSA_ILi8EEENSA_ILi32EEEEEENS5_IJS17_SB_EEEEEEEvNS4_8identityES10_S1B_vS1C_EENS_8epilogue10collective6detail29Sm90TmaWarpSpecializedAdapterINS1F_15DefaultEpilogueIfSI_SI_NS1E_6thread17LinearCombinationIfLi1EffLNS1J_9ScaleType4KindE0ELNS_15FloatRoundStyleE2EfEENS1_15EpilogueDefaultEEEEEvvEEEEvNT_6ParamsE --------------------------
	.section	.nv.constant0._ZN7cutlass13device_kernelINS_4gemm6kernel13GemmUniversalIN4cute5tupleIJiiiiEEENS1_10collective13CollectiveMmaINS1_34MainloopSm90TmaGmmaWarpSpecializedILi6ENS5_IJNS4_1CILi1EEESB_SB_EEENS1_35KernelTmaWarpSpecializedCooperativeEEENS5_IJNSA_ILi256EEESF_NSA_ILi64EEEEEEfNS5_IJlSB_lEEEfSI_NS4_8TiledMMAINS4_8MMA_AtomIJNS4_4SM904GMMA30MMA_64x256x8_F32TF32TF32_SS_TNILNSM_7ScaleInE1ELSO_1EEEEEENS4_6LayoutINS5_IJNSA_ILi2EEESB_SB_EEENS5_IJSB_NSA_ILi0EEESU_EEEEENS5_IJNS4_10UnderscoreESX_SX_EEEEENS4_13SM90_TMA_LOADENS4_14ComposedLayoutINS4_7SwizzleILi3ELi4ELi3EEENS4_18smem_ptr_flag_bitsILi32EEENSR_INS5_IJNSA_ILi8EEENSA_ILi32EEEEEENS5_IJS17_SB_EEEEEEEvNS4_8identityES10_S1B_vS1C_EENS_8epilogue10collective6detail29Sm90TmaWarpSpecializedAdapterINS1F_15DefaultEpilogueIfSI_SI_NS1E_6thread17LinearCombinationIfLi1EffLNS1J_9ScaleType4KindE0ELNS_15FloatRoundStyleE2EfEENS1_15EpilogueDefaultEEEEEvvEEEEvNT_6ParamsE,"a",@progbits
	.sectionflags	@""
	.align	4
.nv.constant0._ZN7cutlass13device_kernelINS_4gemm6kernel13GemmUniversalIN4cute5tupleIJiiiiEEENS1_10collective13CollectiveMmaINS1_34MainloopSm90TmaGmmaWarpSpecializedILi6ENS5_IJNS4_1CILi1EEESB_SB_EEENS1_35KernelTmaWarpSpecializedCooperativeEEENS5_IJNSA_ILi256EEESF_NSA_ILi64EEEEEEfNS5_IJlSB_lEEEfSI_NS4_8TiledMMAINS4_8MMA_AtomIJNS4_4SM904GMMA30MMA_64x256x8_F32TF32TF32_SS_TNILNSM_7ScaleInE1ELSO_1EEEEEENS4_6LayoutINS5_IJNSA_ILi2EEESB_SB_EEENS5_IJSB_NSA_ILi0EEESU_EEEEENS5_IJNS4_10UnderscoreESX_SX_EEEEENS4_13SM90_TMA_LOADENS4_14ComposedLayoutINS4_7SwizzleILi3ELi4ELi3EEENS4_18smem_ptr_flag_bitsILi32EEENSR_INS5_IJNSA_ILi8EEENSA_ILi32EEEEEENS5_IJS17_SB_EEEEEEEvNS4_8identityES10_S1B_vS1C_EENS_8epilogue10collective6detail29Sm90TmaWarpSpecializedAdapterINS1F_15DefaultEpilogueIfSI_SI_NS1E_6thread17LinearCombinationIfLi1EffLNS1J_9ScaleType4KindE0ELNS_15FloatRoundStyleE2EfEENS1_15EpilogueDefaultEEEEEvvEEEEvNT_6ParamsE:
	.zero		1664


//--------------------- SYMBOLS --------------------------

	.type		.nv.reservedSmem.offset0,@object
	.size		.nv.reservedSmem.offset0,0x4
	.type		__assertfail,@function
